// auto-generated by cutlass_sweep.gemm — config: {"arch": "sm_100", "cluster_m": 1, "cluster_n": 8, "dtype": "bf16", "dtype_b": "bf16", "layout": "nt", "stages": 0, "tile_k": 64, "tile_m": 64, "tile_n": 128}
#include "cutlass/cutlass.h"
#include "cutlass/gemm/collective/collective_builder.hpp"
#include "cutlass/gemm/device/gemm_universal_adapter.h"
#include "cutlass/gemm/kernel/gemm_universal.hpp"
#include "cutlass/epilogue/collective/collective_builder.hpp"

using ElemA = cutlass::bfloat16_t;
using ElemB = cutlass::bfloat16_t;
using ElemCD = cutlass::bfloat16_t;
using Acc  = float;
using TileShape    = cute::Shape<cute::_64, cute::_128, cute::_64>;
using ClusterShape = cute::Shape<cute::_1, cute::_8, cute::_1>;

using CollectiveEpilogue = typename cutlass::epilogue::collective::CollectiveBuilder<
    cutlass::arch::Sm100, cutlass::arch::OpClassTensorOp,
    TileShape, ClusterShape,
    cutlass::epilogue::collective::EpilogueTileAuto,
    Acc, Acc,
    ElemCD, cutlass::layout::RowMajor, 128 / cutlass::sizeof_bits<ElemCD>::value,
    ElemCD, cutlass::layout::RowMajor, 128 / cutlass::sizeof_bits<ElemCD>::value,
    cutlass::epilogue::collective::EpilogueScheduleAuto
  >::CollectiveOp;

using CollectiveMainloop = typename cutlass::gemm::collective::CollectiveBuilder<
    cutlass::arch::Sm100, cutlass::arch::OpClassTensorOp,
    ElemA, cutlass::layout::RowMajor, 128 / cutlass::sizeof_bits<ElemA>::value,
    ElemB, cutlass::layout::ColumnMajor, 128 / cutlass::sizeof_bits<ElemB>::value,
    Acc,
    TileShape, ClusterShape,
    cutlass::gemm::collective::StageCountAutoCarveout<static_cast<int>(sizeof(typename CollectiveEpilogue::SharedStorage))>,
    cutlass::gemm::collective::KernelScheduleAuto
  >::CollectiveOp;

using GemmKernel = cutlass::gemm::kernel::GemmUniversal<
    cute::Shape<int,int,int,int>,
    CollectiveMainloop,
    CollectiveEpilogue
>;
using Gemm = cutlass::gemm::device::GemmUniversalAdapter<GemmKernel>;

// Force the device kernel symbol into the cubin without needing a host main.
auto* _anchor = &cutlass::device_kernel<GemmKernel>;


// ===== COMPILED SASS (sm_100a) =====

	.target	sm_100a

	.elftype	@"ET_EXEC"


//--------------------- .note.nv.tkinfo           --------------------------
	.section	.note.nv.tkinfo,"",@"SHT_NOTE"
	.sectionflags	@"SHF_NOTE_NV_TKINFO"
	.tkinfo
        /*0018*/ 	.word	0x00000002
        /*0030*/ 	.string	""
        /*0030*/ 	.string	"ptxas"
        /*0030*/ 	.string	"Cuda compilation tools, release 13.0, V13.0.88"
        /*0030*/ 	.string	"Build cuda_13.0.r13.0/compiler.36424714_0"
        /*0030*/ 	.string	"-arch sm_100a -m 64 "



//--------------------- .note.nv.cuinfo           --------------------------
	.section	.note.nv.cuinfo,"",@"SHT_NOTE"
	.sectionflags	@"SHF_NOTE_NV_CUINFO"
        /*0018*/ 	.short	0x0002
        /*001a*/ 	.short	0x0064
        /*001c*/ 	.short	0x0082
	.zero		2


//--------------------- .nv.info                  --------------------------
	.section	.nv.info,"",@"SHT_CUDA_INFO"
	.align	4


	//----- nvinfo : EIATTR_REGCOUNT
	.align		4
        /*0000*/ 	.byte	0x04, 0x2f
        /*0002*/ 	.short	(.L_19 - .L_18)
	.align		4
.L_18:
        /*0004*/ 	.word	index@(_ZN7cutlass13device_kernelINS_4gemm6kernel13GemmUniversalIN4cute5tupleIJiiiiEEENS1_10collective13CollectiveMmaINS1_35MainloopSm100TmaUmmaWarpSpecializedILi8ELi2ELi4ENS5_IJNS4_1CILi1EEENSA_ILi8EEESB_EEEEENS5_IJNSA_ILi64EEENSA_ILi128EEESF_EEENS_10bfloat16_tENS5_IJlSB_lEEESI_SJ_NS4_8TiledMMAINS4_8MMA_AtomIJNS4_20SM100_MMA_F16BF16_SSISI_SI_fLi64ELi128ELNS4_4UMMA5MajorE0ELSO_0ELNSN_7ScaleInE0ELSP_0EEEEEENS4_6LayoutINS5_IJSB_SB_SB_EEENS5_IJNSA_ILi0EEESU_SU_EEEEENS5_IJNS4_10UnderscoreESX_SX_EEEEENS4_23SM90_TMA_LOAD_MULTICASTENS4_14ComposedLayoutINS4_7SwizzleILi3ELi4ELi3EEENS4_18smem_ptr_flag_bitsILi16EEENSS_INS5_IJSC_SF_EEENS5_IJSF_SB_EEEEEEEvNS4_8identityENS4_13SM90_TMA_LOADES19_vS1A_EENS_8epilogue10collective18CollectiveEpilogueINS1D_23Sm100TmaWarpSpecializedILi4ELi2ELi16ELb1ELb0EEEJSH_NS5_IJNSS_ISF_SB_EENSS_INSA_ILi32EEESB_EEEEESI_SJ_SI_SJ_NS1D_6fusion15FusionCallbacksIS1H_NS1M_17LinearCombinationISI_fSI_fLNS_15FloatRoundStyleE2EEESH_S1L_JEEENS4_5SM1004TMEM4LOAD26SM100_TMEM_LOAD_16dp256b4xES1B_NS11_INS12_ILi2ELi4ELi3EEES15_NSS_INS5_IJSC_S1J_EEENS5_IJS1J_SB_EEEEEEENS4_17SM75_U32x4_LDSM_NENS4_14SM90_TMA_STOREES20_NS4_17SM90_U32x4_STSM_NENS4_39AutoVectorizingCopyWithAssumedAlignmentILi128EEEEEEvvEEEEvNT_6ParamsE)
        /*0008*/ 	.word	0x00000044


	//----- nvinfo : EIATTR_FRAME_SIZE
	.align		4
.L_19:
        /*000c*/ 	.byte	0x04, 0x11
        /*000e*/ 	.short	(.L_21 - .L_20)
	.align		4
.L_20:
        /*0010*/ 	.word	index@($__internal_2_$__cuda_sm10x_tcgen05_guardrail_trap_unallocated_columns_being_dealloced)
        /*0014*/ 	.word	0x00000000


	//----- nvinfo : EIATTR_FRAME_SIZE
	.align		4
.L_21:
        /*0018*/ 	.byte	0x04, 0x11
        /*001a*/ 	.short	(.L_23 - .L_22)
	.align		4
.L_22:
        /*001c*/ 	.word	index@($__internal_1_$__cuda_sm10x_tcgen05_guardrail_trap_phase_invalid_during_alloc)
        /*0020*/ 	.word	0x00000000


	//----- nvinfo : EIATTR_FRAME_SIZE
	.align		4
.L_23:
        /*0024*/ 	.byte	0x04, 0x11
        /*0026*/ 	.short	(.L_25 - .L_24)
	.align		4
.L_24:
        /*0028*/ 	.word	index@($__internal_0_$__cuda_sm10x_tcgen05_guardrail_trap_col_being_dealloced_not_returned_by_alloc)
        /*002c*/ 	.word	0x00000000


	//----- nvinfo : EIATTR_FRAME_SIZE
	.align		4
.L_25:
        /*0030*/ 	.byte	0x04, 0x11
        /*0032*/ 	.short	(.L_27 - .L_26)
	.align		4
.L_26:
        /*0034*/ 	.word	index@(_ZN7cutlass13device_kernelINS_4gemm6kernel13GemmUniversalIN4cute5tupleIJiiiiEEENS1_10collective13CollectiveMmaINS1_35MainloopSm100TmaUmmaWarpSpecializedILi8ELi2ELi4ENS5_IJNS4_1CILi1EEENSA_ILi8EEESB_EEEEENS5_IJNSA_ILi64EEENSA_ILi128EEESF_EEENS_10bfloat16_tENS5_IJlSB_lEEESI_SJ_NS4_8TiledMMAINS4_8MMA_AtomIJNS4_20SM100_MMA_F16BF16_SSISI_SI_fLi64ELi128ELNS4_4UMMA5MajorE0ELSO_0ELNSN_7ScaleInE0ELSP_0EEEEEENS4_6LayoutINS5_IJSB_SB_SB_EEENS5_IJNSA_ILi0EEESU_SU_EEEEENS5_IJNS4_10UnderscoreESX_SX_EEEEENS4_23SM90_TMA_LOAD_MULTICASTENS4_14ComposedLayoutINS4_7SwizzleILi3ELi4ELi3EEENS4_18smem_ptr_flag_bitsILi16EEENSS_INS5_IJSC_SF_EEENS5_IJSF_SB_EEEEEEEvNS4_8identityENS4_13SM90_TMA_LOADES19_vS1A_EENS_8epilogue10collective18CollectiveEpilogueINS1D_23Sm100TmaWarpSpecializedILi4ELi2ELi16ELb1ELb0EEEJSH_NS5_IJNSS_ISF_SB_EENSS_INSA_ILi32EEESB_EEEEESI_SJ_SI_SJ_NS1D_6fusion15FusionCallbacksIS1H_NS1M_17LinearCombinationISI_fSI_fLNS_15FloatRoundStyleE2EEESH_S1L_JEEENS4_5SM1004TMEM4LOAD26SM100_TMEM_LOAD_16dp256b4xES1B_NS11_INS12_ILi2ELi4ELi3EEES15_NSS_INS5_IJSC_S1J_EEENS5_IJS1J_SB_EEEEEEENS4_17SM75_U32x4_LDSM_NENS4_14SM90_TMA_STOREES20_NS4_17SM90_U32x4_STSM_NENS4_39AutoVectorizingCopyWithAssumedAlignmentILi128EEEEEEvvEEEEvNT_6ParamsE)
        /*0038*/ 	.word	0x00000000


	//----- nvinfo : EIATTR_MIN_STACK_SIZE
	.align		4
.L_27:
        /*003c*/ 	.byte	0x04, 0x12
        /*003e*/ 	.short	(.L_29 - .L_28)
	.align		4
.L_28:
        /*0040*/ 	.word	index@(_ZN7cutlass13device_kernelINS_4gemm6kernel13GemmUniversalIN4cute5tupleIJiiiiEEENS1_10collective13CollectiveMmaINS1_35MainloopSm100TmaUmmaWarpSpecializedILi8ELi2ELi4ENS5_IJNS4_1CILi1EEENSA_ILi8EEESB_EEEEENS5_IJNSA_ILi64EEENSA_ILi128EEESF_EEENS_10bfloat16_tENS5_IJlSB_lEEESI_SJ_NS4_8TiledMMAINS4_8MMA_AtomIJNS4_20SM100_MMA_F16BF16_SSISI_SI_fLi64ELi128ELNS4_4UMMA5MajorE0ELSO_0ELNSN_7ScaleInE0ELSP_0EEEEEENS4_6LayoutINS5_IJSB_SB_SB_EEENS5_IJNSA_ILi0EEESU_SU_EEEEENS5_IJNS4_10UnderscoreESX_SX_EEEEENS4_23SM90_TMA_LOAD_MULTICASTENS4_14ComposedLayoutINS4_7SwizzleILi3ELi4ELi3EEENS4_18smem_ptr_flag_bitsILi16EEENSS_INS5_IJSC_SF_EEENS5_IJSF_SB_EEEEEEEvNS4_8identityENS4_13SM90_TMA_LOADES19_vS1A_EENS_8epilogue10collective18CollectiveEpilogueINS1D_23Sm100TmaWarpSpecializedILi4ELi2ELi16ELb1ELb0EEEJSH_NS5_IJNSS_ISF_SB_EENSS_INSA_ILi32EEESB_EEEEESI_SJ_SI_SJ_NS1D_6fusion15FusionCallbacksIS1H_NS1M_17LinearCombinationISI_fSI_fLNS_15FloatRoundStyleE2EEESH_S1L_JEEENS4_5SM1004TMEM4LOAD26SM100_TMEM_LOAD_16dp256b4xES1B_NS11_INS12_ILi2ELi4ELi3EEES15_NSS_INS5_IJSC_S1J_EEENS5_IJS1J_SB_EEEEEEENS4_17SM75_U32x4_LDSM_NENS4_14SM90_TMA_STOREES20_NS4_17SM90_U32x4_STSM_NENS4_39AutoVectorizingCopyWithAssumedAlignmentILi128EEEEEEvvEEEEvNT_6ParamsE)
        /*0044*/ 	.word	0x00000000
.L_29:


//--------------------- .nv.compat                --------------------------
	.section	.nv.compat,"",@"SHT_CUDA_COMPAT_INFO"
	.align	4
        /*0000*/ 	.byte	0x02, 0x09, 0x01, 0x00, 0x02, 0x02, 0x02, 0x00, 0x02, 0x05, 0x05, 0x00, 0x03, 0x07, 0x01, 0x01
        /*0010*/ 	.byte	0x02, 0x03, 0x01, 0x00, 0x02, 0x06, 0x01, 0x00, 0x04, 0x0b, 0x08, 0x00, 0x09, 0x00, 0x00, 0x00
        /*0020*/ 	.byte	0x00, 0x00, 0x00, 0x00


//--------------------- .nv.info._ZN7cutlass13device_kernelINS_4gemm6kernel13GemmUniversalIN4cute5tupleIJiiiiEEENS1_10collective13CollectiveMmaINS1_35MainloopSm100TmaUmmaWarpSpecializedILi8ELi2ELi4ENS5_IJNS4_1CILi1EEENSA_ILi8EEESB_EEEEENS5_IJNSA_ILi64EEENSA_ILi128EEESF_EEENS_10bfloat16_tENS5_IJlSB_lEEESI_SJ_NS4_8TiledMMAINS4_8MMA_AtomIJNS4_20SM100_MMA_F16BF16_SSISI_SI_fLi64ELi128ELNS4_4UMMA5MajorE0ELSO_0ELNSN_7ScaleInE0ELSP_0EEEEEENS4_6LayoutINS5_IJSB_SB_SB_EEENS5_IJNSA_ILi0EEESU_SU_EEEEENS5_IJNS4_10UnderscoreESX_SX_EEEEENS4_23SM90_TMA_LOAD_MULTICASTENS4_14ComposedLayoutINS4_7SwizzleILi3ELi4ELi3EEENS4_18smem_ptr_flag_bitsILi16EEENSS_INS5_IJSC_SF_EEENS5_IJSF_SB_EEEEEEEvNS4_8identityENS4_13SM90_TMA_LOADES19_vS1A_EENS_8epilogue10collective18CollectiveEpilogueINS1D_23Sm100TmaWarpSpecializedILi4ELi2ELi16ELb1ELb0EEEJSH_NS5_IJNSS_ISF_SB_EENSS_INSA_ILi32EEESB_EEEEESI_SJ_SI_SJ_NS1D_6fusion15FusionCallbacksIS1H_NS1M_17LinearCombinationISI_fSI_fLNS_15FloatRoundStyleE2EEESH_S1L_JEEENS4_5SM1004TMEM4LOAD26SM100_TMEM_LOAD_16dp256b4xES1B_NS11_INS12_ILi2ELi4ELi3EEES15_NSS_INS5_IJSC_S1J_EEENS5_IJS1J_SB_EEEEEEENS4_17SM75_U32x4_LDSM_NENS4_14SM90_TMA_STOREES20_NS4_17SM90_U32x4_STSM_NENS4_39AutoVectorizingCopyWithAssumedAlignmentILi128EEEEEEvvEEEEvNT_6ParamsE --------------------------
	.section	.nv.info._ZN7cutlass13device_kernelINS_4gemm6kernel13GemmUniversalIN4cute5tupleIJiiiiEEENS1_10collective13CollectiveMmaINS1_35MainloopSm100TmaUmmaWarpSpecializedILi8ELi2ELi4ENS5_IJNS4_1CILi1EEENSA_ILi8EEESB_EEEEENS5_IJNSA_ILi64EEENSA_ILi128EEESF_EEENS_10bfloat16_tENS5_IJlSB_lEEESI_SJ_NS4_8TiledMMAINS4_8MMA_AtomIJNS4_20SM100_MMA_F16BF16_SSISI_SI_fLi64ELi128ELNS4_4UMMA5MajorE0ELSO_0ELNSN_7ScaleInE0ELSP_0EEEEEENS4_6LayoutINS5_IJSB_SB_SB_EEENS5_IJNSA_ILi0EEESU_SU_EEEEENS5_IJNS4_10UnderscoreESX_SX_EEEEENS4_23SM90_TMA_LOAD_MULTICASTENS4_14ComposedLayoutINS4_7SwizzleILi3ELi4ELi3EEENS4_18smem_ptr_flag_bitsILi16EEENSS_INS5_IJSC_SF_EEENS5_IJSF_SB_EEEEEEEvNS4_8identityENS4_13SM90_TMA_LOADES19_vS1A_EENS_8epilogue10collective18CollectiveEpilogueINS1D_23Sm100TmaWarpSpecializedILi4ELi2ELi16ELb1ELb0EEEJSH_NS5_IJNSS_ISF_SB_EENSS_INSA_ILi32EEESB_EEEEESI_SJ_SI_SJ_NS1D_6fusion15FusionCallbacksIS1H_NS1M_17LinearCombinationISI_fSI_fLNS_15FloatRoundStyleE2EEESH_S1L_JEEENS4_5SM1004TMEM4LOAD26SM100_TMEM_LOAD_16dp256b4xES1B_NS11_INS12_ILi2ELi4ELi3EEES15_NSS_INS5_IJSC_S1J_EEENS5_IJS1J_SB_EEEEEEENS4_17SM75_U32x4_LDSM_NENS4_14SM90_TMA_STOREES20_NS4_17SM90_U32x4_STSM_NENS4_39AutoVectorizingCopyWithAssumedAlignmentILi128EEEEEEvvEEEEvNT_6ParamsE,"",@"SHT_CUDA_INFO"
	.sectionflags	@""
	.align	4


	//----- nvinfo : EIATTR_CUDA_API_VERSION
	.align		4
        /*0000*/ 	.byte	0x04, 0x37
        /*0002*/ 	.short	(.L_31 - .L_30)
.L_30:
        /*0004*/ 	.word	0x00000082


	//----- nvinfo : EIATTR_KPARAM_INFO
	.align		4
.L_31:
        /*0008*/ 	.byte	0x04, 0x17
        /*000a*/ 	.short	(.L_33 - .L_32)
.L_32:
        /*000c*/ 	.word	0x00000000
        /*0010*/ 	.short	0x0000
        /*0012*/ 	.short	0x0000
        /*0014*/ 	.byte	0x00, 0xf0, 0x01, 0x20


	//----- nvinfo : EIATTR_AT_ENTRY_FRAGMENTS
	.align		4
.L_33:
        /*0018*/ 	.byte	0x04, 0x4f
        /*001a*/ 	.short	(.L_35 - .L_34)


	//   ....[0]....
.L_34:
        /*001c*/ 	.word	0x00000006


	//----- nvinfo : EIATTR_RESERVED_SMEM_USED
	.align		4
.L_35:
        /*0020*/ 	.byte	0x01, 0x41
	.zero		2


	//----- nvinfo : EIATTR_SPARSE_MMA_MASK
	.align		4
        /*0024*/ 	.byte	0x03, 0x50
        /*0026*/ 	.short	0x0000


	//----- nvinfo : EIATTR_TCGEN05_1CTA_USED
	.align		4
        /*0028*/ 	.byte	0x01, 0x51
	.zero		2


	//----- nvinfo : EIATTR_MAXREG_COUNT
	.align		4
        /*002c*/ 	.byte	0x03, 0x1b
        /*002e*/ 	.short	0x00ff


	//----- nvinfo : EIATTR_NUM_BARRIERS
	.align		4
        /*0030*/ 	.byte	0x02, 0x4c
        /*0032*/ 	.byte	0x07
	.zero		1


	//----- nvinfo : EIATTR_EXTERNS
	.align		4
        /*0034*/ 	.byte	0x04, 0x0f
        /*0036*/ 	.short	(.L_37 - .L_36)


	//   ....[0]....
	.align		4
.L_36:
        /*0038*/ 	.word	index@(__assertfail)


	//----- nvinfo : EIATTR_MERCURY_ISA_VERSION
	.align		4
.L_37:
        /*003c*/ 	.byte	0x03, 0x5f
        /*003e*/ 	.short	0x0101


	//----- nvinfo : EIATTR_INT_WARP_WIDE_INSTR_OFFSETS
	.align		4
        /*0040*/ 	.byte	0x04, 0x31
        /*0042*/ 	.short	(.L_39 - .L_38)


	//   ....[0]....
.L_38:
        /*0044*/ 	.word	0x00004180


	//   ....[1]....
        /*0048*/ 	.word	0x000041b0


	//   ....[2]....
        /*004c*/ 	.word	0x000041d0


	//   ....[3]....
        /*0050*/ 	.word	0x00004d50


	//   ....[4]....
        /*0054*/ 	.word	0x00004dc0


	//   ....[5]....
        /*0058*/ 	.word	0x00004e90


	//   ....[6]....
        /*005c*/ 	.word	0x00004f10


	//   ....[7]....
        /*0060*/ 	.word	0x00005000


	//   ....[8]....
        /*0064*/ 	.word	0x00005080


	//   ....[9]....
        /*0068*/ 	.word	0x00005160


	//   ....[10]....
        /*006c*/ 	.word	0x00005210


	//----- nvinfo : EIATTR_COOP_GROUP_MASK_REGIDS
	.align		4
.L_39:
        /*0070*/ 	.byte	0x04, 0x29
        /*0072*/ 	.short	(.L_41 - .L_40)


	//   ....[0]....
.L_40:
        /*0074*/ 	.word	0xffffffff


	//   ....[1]....
        /*0078*/ 	.word	0xffffffff


	//   ....[2]....
        /*007c*/ 	.word	0xffffffff


	//   ....[3]....
        /*0080*/ 	.word	0xffffffff


	//   ....[4]....
        /*0084*/ 	.word	0xffffffff


	//   ....[5]....
        /*0088*/ 	.word	0xffffffff


	//   ....[6]....
        /*008c*/ 	.word	0xffffffff


	//   ....[7]....
        /*0090*/ 	.word	0xffffffff


	//   ....[8]....
        /*0094*/ 	.word	0xffffffff


	//   ....[9]....
        /*0098*/ 	.word	0xffffffff


	//   ....[10]....
        /*009c*/ 	.word	0xffffffff


	//   ....[11]....
        /*00a0*/ 	.word	0xffffffff


	//   ....[12]....
        /*00a4*/ 	.word	0xffffffff


	//   ....[13]....
        /*00a8*/ 	.word	0xffffffff


	//----- nvinfo : EIATTR_COOP_GROUP_INSTR_OFFSETS
	.align		4
.L_41:
        /*00ac*/ 	.byte	0x04, 0x28
        /*00ae*/ 	.short	(.L_43 - .L_42)


	//   ....[0]....
.L_42:
        /*00b0*/ 	.word	0x00000080


	//   ....[1]....
        /*00b4*/ 	.word	0x000004f0


	//   ....[2]....
        /*00b8*/ 	.word	0x00000750


	//   ....[3]....
        /*00bc*/ 	.word	0x000008f0


	//   ....[4]....
        /*00c0*/ 	.word	0x000009f0


	//   ....[5]....
        /*00c4*/ 	.word	0x00000b60


	//   ....[6]....
        /*00c8*/ 	.word	0x00000d00


	//   ....[7]....
        /*00cc*/ 	.word	0x00000eb0


	//   ....[8]....
        /*00d0*/ 	.word	0x00002240


	//   ....[9]....
        /*00d4*/ 	.word	0x00003370


	//   ....[10]....
        /*00d8*/ 	.word	0x00003580


	//   ....[11]....
        /*00dc*/ 	.word	0x000035b0


	//   ....[12]....
        /*00e0*/ 	.word	0x00004060


	//   ....[13]....
        /*00e4*/ 	.word	0x00004290


	//----- nvinfo : EIATTR_VRC_CTA_INIT_COUNT
	.align		4
.L_43:
        /*00e8*/ 	.byte	0x02, 0x4a
        /*00ea*/ 	.byte	0x80
	.zero		1


	//----- nvinfo : EIATTR_SYSCALL_OFFSETS
	.align		4
        /*00ec*/ 	.byte	0x04, 0x46
        /*00ee*/ 	.short	(.L_45 - .L_44)


	//   ....[0]....
.L_44:
        /*00f0*/ 	.word	0x00005ea0


	//   ....[1]....
        /*00f4*/ 	.word	0x00005f90


	//   ....[2]....
        /*00f8*/ 	.word	0x00006720


	//   ....[3]....
        /*00fc*/ 	.word	0x00006fd0


	//   ....[4]....
        /*0100*/ 	.word	0x00007860


	//   ....[5]....
        /*0104*/ 	.word	0x000080e0


	//----- nvinfo : EIATTR_MBARRIER_INSTR_OFFSETS
	.align		4
.L_45:
        /*0108*/ 	.byte	0x04, 0x39
        /*010a*/ 	.short	(.L_47 - .L_46)


	//   ....[0]....
.L_46:
        /*010c*/ 	.word	0x00000630
        /*0110*/ 	.word	0x000000ff
        /*0114*/ 	.word	0x00000000
        /*0118*/ 	.short	0x0100
        /*011a*/ 	.byte	0x04
	.zero		1


	//   ....[1]....
        /*011c*/ 	.word	0x00000640
        /*0120*/ 	.word	0x000000ff
        /*0124*/ 	.word	0x00000040
        /*0128*/ 	.short	0x0100
        /*012a*/ 	.byte	0x04
	.zero		1


	//   ....[2]....
        /*012c*/ 	.word	0x00000650
        /*0130*/ 	.word	0x000000ff
        /*0134*/ 	.word	0x00000008
        /*0138*/ 	.short	0x0100
        /*013a*/ 	.byte	0x04
	.zero		1


	//   ....[3]....
        /*013c*/ 	.word	0x00000660
        /*0140*/ 	.word	0x000000ff
        /*0144*/ 	.word	0x00000048
        /*0148*/ 	.short	0x0100
        /*014a*/ 	.byte	0x04
	.zero		1


	//   ....[4]....
        /*014c*/ 	.word	0x00000670
        /*0150*/ 	.word	0x000000ff
        /*0154*/ 	.word	0x00000010
        /*0158*/ 	.short	0x0100
        /*015a*/ 	.byte	0x04
	.zero		1


	//   ....[5]....
        /*015c*/ 	.word	0x00000680
        /*0160*/ 	.word	0x000000ff
        /*0164*/ 	.word	0x00000050
        /*0168*/ 	.short	0x0100
        /*016a*/ 	.byte	0x04
	.zero		1


	//   ....[6]....
        /*016c*/ 	.word	0x00000690
        /*0170*/ 	.word	0x000000ff
        /*0174*/ 	.word	0x00000018
        /*0178*/ 	.short	0x0100
        /*017a*/ 	.byte	0x04
	.zero		1


	//   ....[7]....
        /*017c*/ 	.word	0x000006a0
        /*0180*/ 	.word	0x000000ff
        /*0184*/ 	.word	0x00000058
        /*0188*/ 	.short	0x0100
        /*018a*/ 	.byte	0x04
	.zero		1


	//   ....[8]....
        /*018c*/ 	.word	0x000006b0
        /*0190*/ 	.word	0x000000ff
        /*0194*/ 	.word	0x00000020
        /*0198*/ 	.short	0x0100
        /*019a*/ 	.byte	0x04
	.zero		1


	//   ....[9]....
        /*019c*/ 	.word	0x000006c0
        /*01a0*/ 	.word	0x000000ff
        /*01a4*/ 	.word	0x00000060
        /*01a8*/ 	.short	0x0100
        /*01aa*/ 	.byte	0x04
	.zero		1


	//   ....[10]....
        /*01ac*/ 	.word	0x000006d0
        /*01b0*/ 	.word	0x000000ff
        /*01b4*/ 	.word	0x00000028
        /*01b8*/ 	.short	0x0100
        /*01ba*/ 	.byte	0x04
	.zero		1


	//   ....[11]....
        /*01bc*/ 	.word	0x000006e0
        /*01c0*/ 	.word	0x000000ff
        /*01c4*/ 	.word	0x00000068
        /*01c8*/ 	.short	0x0100
        /*01ca*/ 	.byte	0x04
	.zero		1


	//   ....[12]....
        /*01cc*/ 	.word	0x000006f0
        /*01d0*/ 	.word	0x000000ff
        /*01d4*/ 	.word	0x00000030
        /*01d8*/ 	.short	0x0100
        /*01da*/ 	.byte	0x04
	.zero		1


	//   ....[13]....
        /*01dc*/ 	.word	0x00000700
        /*01e0*/ 	.word	0x000000ff
        /*01e4*/ 	.word	0x00000070
        /*01e8*/ 	.short	0x0100
        /*01ea*/ 	.byte	0x04
	.zero		1


	//   ....[14]....
        /*01ec*/ 	.word	0x00000710
        /*01f0*/ 	.word	0x000000ff
        /*01f4*/ 	.word	0x00000038
        /*01f8*/ 	.short	0x0100
        /*01fa*/ 	.byte	0x04
	.zero		1


	//   ....[15]....
        /*01fc*/ 	.word	0x00000720
        /*0200*/ 	.word	0x000000ff
        /*0204*/ 	.word	0x00000078
        /*0208*/ 	.short	0x0100
        /*020a*/ 	.byte	0x04
	.zero		1


	//   ....[16]....
        /*020c*/ 	.word	0x00000860
        /*0210*/ 	.word	0x000000ff
        /*0214*/ 	.word	0x00000080
        /*0218*/ 	.short	0x0100
        /*021a*/ 	.byte	0x04
	.zero		1


	//   ....[17]....
        /*021c*/ 	.word	0x00000870
        /*0220*/ 	.word	0x000000ff
        /*0224*/ 	.word	0x000000a0
        /*0228*/ 	.short	0x0100
        /*022a*/ 	.byte	0x04
	.zero		1


	//   ....[18]....
        /*022c*/ 	.word	0x00000880
        /*0230*/ 	.word	0x000000ff
        /*0234*/ 	.word	0x00000088
        /*0238*/ 	.short	0x0100
        /*023a*/ 	.byte	0x04
	.zero		1


	//   ....[19]....
        /*023c*/ 	.word	0x00000890
        /*0240*/ 	.word	0x000000ff
        /*0244*/ 	.word	0x000000a8
        /*0248*/ 	.short	0x0100
        /*024a*/ 	.byte	0x04
	.zero		1


	//   ....[20]....
        /*024c*/ 	.word	0x000008a0
        /*0250*/ 	.word	0x000000ff
        /*0254*/ 	.word	0x00000090
        /*0258*/ 	.short	0x0100
        /*025a*/ 	.byte	0x04
	.zero		1


	//   ....[21]....
        /*025c*/ 	.word	0x000008b0
        /*0260*/ 	.word	0x000000ff
        /*0264*/ 	.word	0x000000b0
        /*0268*/ 	.short	0x0100
        /*026a*/ 	.byte	0x04
	.zero		1


	//   ....[22]....
        /*026c*/ 	.word	0x000008c0
        /*0270*/ 	.word	0x000000ff
        /*0274*/ 	.word	0x00000098
        /*0278*/ 	.short	0x0100
        /*027a*/ 	.byte	0x04
	.zero		1


	//   ....[23]....
        /*027c*/ 	.word	0x000008d0
        /*0280*/ 	.word	0x000000ff
        /*0284*/ 	.word	0x000000b8
        /*0288*/ 	.short	0x0100
        /*028a*/ 	.byte	0x04
	.zero		1


	//   ....[24]....
        /*028c*/ 	.word	0x000009c0
        /*0290*/ 	.word	0x000000ff
        /*0294*/ 	.word	0x000000c0
        /*0298*/ 	.short	0x0100
        /*029a*/ 	.byte	0x06
	.zero		1


	//   ....[25]....
        /*029c*/ 	.word	0x000009d0
        /*02a0*/ 	.word	0x000000ff
        /*02a4*/ 	.word	0x000000c8
        /*02a8*/ 	.short	0x0100
        /*02aa*/ 	.byte	0x06
	.zero		1


	//   ....[26]....
        /*02ac*/ 	.word	0x00000b10
        /*02b0*/ 	.word	0x000000ff
        /*02b4*/ 	.word	0x000000d0
        /*02b8*/ 	.short	0x0100
        /*02ba*/ 	.byte	0x06
	.zero		1


	//   ....[27]....
        /*02bc*/ 	.word	0x00000b20
        /*02c0*/ 	.word	0x000000ff
        /*02c4*/ 	.word	0x000000e0
        /*02c8*/ 	.short	0x0100
        /*02ca*/ 	.byte	0x06
	.zero		1


	//   ....[28]....
        /*02cc*/ 	.word	0x00000b30
        /*02d0*/ 	.word	0x000000ff
        /*02d4*/ 	.word	0x000000d8
        /*02d8*/ 	.short	0x0100
        /*02da*/ 	.byte	0x06
	.zero		1


	//   ....[29]....
        /*02dc*/ 	.word	0x00000b40
        /*02e0*/ 	.word	0x000000ff
        /*02e4*/ 	.word	0x000000e8
        /*02e8*/ 	.short	0x0100
        /*02ea*/ 	.byte	0x06
	.zero		1


	//   ....[30]....
        /*02ec*/ 	.word	0x00000c70
        /*02f0*/ 	.word	0x000000ff
        /*02f4*/ 	.word	0x000000f0
        /*02f8*/ 	.short	0x0100
        /*02fa*/ 	.byte	0x04
	.zero		1


	//   ....[31]....
        /*02fc*/ 	.word	0x00000c80
        /*0300*/ 	.word	0x000000ff
        /*0304*/ 	.word	0x00000110
        /*0308*/ 	.short	0x0100
        /*030a*/ 	.byte	0x04
	.zero		1


	//   ....[32]....
        /*030c*/ 	.word	0x00000c90
        /*0310*/ 	.word	0x000000ff
        /*0314*/ 	.word	0x000000f8
        /*0318*/ 	.short	0x0100
        /*031a*/ 	.byte	0x04
	.zero		1


	//   ....[33]....
        /*031c*/ 	.word	0x00000ca0
        /*0320*/ 	.word	0x000000ff
        /*0324*/ 	.word	0x00000118
        /*0328*/ 	.short	0x0100
        /*032a*/ 	.byte	0x04
	.zero		1


	//   ....[34]....
        /*032c*/ 	.word	0x00000cb0
        /*0330*/ 	.word	0x000000ff
        /*0334*/ 	.word	0x00000100
        /*0338*/ 	.short	0x0100
        /*033a*/ 	.byte	0x04
	.zero		1


	//   ....[35]....
        /*033c*/ 	.word	0x00000cc0
        /*0340*/ 	.word	0x000000ff
        /*0344*/ 	.word	0x00000120
        /*0348*/ 	.short	0x0100
        /*034a*/ 	.byte	0x04
	.zero		1


	//   ....[36]....
        /*034c*/ 	.word	0x00000cd0
        /*0350*/ 	.word	0x000000ff
        /*0354*/ 	.word	0x00000108
        /*0358*/ 	.short	0x0100
        /*035a*/ 	.byte	0x04
	.zero		1


	//   ....[37]....
        /*035c*/ 	.word	0x00000ce0
        /*0360*/ 	.word	0x000000ff
        /*0364*/ 	.word	0x00000128
        /*0368*/ 	.short	0x0100
        /*036a*/ 	.byte	0x04
	.zero		1


	//   ....[38]....
        /*036c*/ 	.word	0x00000dd0
        /*0370*/ 	.word	0x000000ff
        /*0374*/ 	.word	0x00000130
        /*0378*/ 	.short	0x0100
        /*037a*/ 	.byte	0x04
	.zero		1


	//   ....[39]....
        /*037c*/ 	.word	0x00000de0
        /*0380*/ 	.word	0x000000ff
        /*0384*/ 	.word	0x00000140
        /*0388*/ 	.short	0x0100
        /*038a*/ 	.byte	0x04
	.zero		1


	//   ....[40]....
        /*038c*/ 	.word	0x00000df0
        /*0390*/ 	.word	0x000000ff
        /*0394*/ 	.word	0x00000138
        /*0398*/ 	.short	0x0100
        /*039a*/ 	.byte	0x04
	.zero		1


	//   ....[41]....
        /*039c*/ 	.word	0x00000e00
        /*03a0*/ 	.word	0x000000ff
        /*03a4*/ 	.word	0x00000148
        /*03a8*/ 	.short	0x0100
        /*03aa*/ 	.byte	0x04
	.zero		1


	//   ....[42]....
        /*03ac*/ 	.word	0x00001ae0
        /*03b0*/ 	.word	0x00000000
        /*03b4*/ 	.word	0x00000140
        /*03b8*/ 	.short	0x010a
        /*03ba*/ 	.byte	0xff
	.zero		1


	//   ....[43]....
        /*03bc*/ 	.word	0x00001b10
        /*03c0*/ 	.word	0x00000000
        /*03c4*/ 	.word	0x00000130
        /*03c8*/ 	.short	0x0101
        /*03ca*/ 	.byte	0xff
	.zero		1


	//   ....[44]....
        /*03cc*/ 	.word	0x00001bc0
        /*03d0*/ 	.word	0x000000ff
        /*03d4*/ 	.word	0x00000040
        /*03d8*/ 	.short	0x010a
        /*03da*/ 	.byte	0x04
	.zero		1


	//   ....[45]....
        /*03dc*/ 	.word	0x00001c40
        /*03e0*/ 	.word	0x000000ff
        /*03e4*/ 	.word	0x00000040
        /*03e8*/ 	.short	0x010a
        /*03ea*/ 	.byte	0x21
	.zero		1


	//   ....[46]....
        /*03ec*/ 	.word	0x00001dd0
        /*03f0*/ 	.word	0x000000ff
        /*03f4*/ 	.word	0x00000040
        /*03f8*/ 	.short	0x010a
        /*03fa*/ 	.byte	0x08
	.zero		1


	//   ....[47]....
        /*03fc*/ 	.word	0x00001f00
        /*0400*/ 	.word	0x000000ff
        /*0404*/ 	.word	0x000000c8
        /*0408*/ 	.short	0x0101
        /*040a*/ 	.byte	0x07
	.zero		1


	//   ....[48]....
        /*040c*/ 	.word	0x00001f20
        /*0410*/ 	.word	0x000000ff
        /*0414*/ 	.word	0x00000040
        /*0418*/ 	.short	0x010a
        /*041a*/ 	.byte	0x04
	.zero		1


	//   ....[49]....
        /*041c*/ 	.word	0x00001fa0
        /*0420*/ 	.word	0x000000ff
        /*0424*/ 	.word	0x00000040
        /*0428*/ 	.short	0x010a
        /*042a*/ 	.byte	0x11
	.zero		1


	//   ....[50]....
        /*042c*/ 	.word	0x00002130
        /*0430*/ 	.word	0x000000ff
        /*0434*/ 	.word	0x00000040
        /*0438*/ 	.short	0x010a
        /*043a*/ 	.byte	0x06
	.zero		1


	//   ....[51]....
        /*043c*/ 	.word	0x00002270
        /*0440*/ 	.word	0x00000003
        /*0444*/ 	.word	0x000000d0
        /*0448*/ 	.short	0x010a
        /*044a*/ 	.byte	0xff
	.zero		1


	//   ....[52]....
        /*044c*/ 	.word	0x000023c0
        /*0450*/ 	.word	0x00000000
        /*0454*/ 	.word	0x00000000
        /*0458*/ 	.short	0x0101
        /*045a*/ 	.byte	0xff
	.zero		1


	//   ....[53]....
        /*045c*/ 	.word	0x00002980
        /*0460*/ 	.word	0x000000ff
        /*0464*/ 	.word	0x00000000
        /*0468*/ 	.short	0x010a
        /*046a*/ 	.byte	0x04
	.zero		1


	//   ....[54]....
        /*046c*/ 	.word	0x00002a10
        /*0470*/ 	.word	0x000000ff
        /*0474*/ 	.word	0x00000000
        /*0478*/ 	.short	0x010a
        /*047a*/ 	.byte	0x05
	.zero		1


	//   ....[55]....
        /*047c*/ 	.word	0x00002aa0
        /*0480*/ 	.word	0x000000ff
        /*0484*/ 	.word	0x00000000
        /*0488*/ 	.short	0x010a
        /*048a*/ 	.byte	0x05
	.zero		1


	//   ....[56]....
        /*048c*/ 	.word	0x00002b30
        /*0490*/ 	.word	0x000000ff
        /*0494*/ 	.word	0x00000000
        /*0498*/ 	.short	0x010a
        /*049a*/ 	.byte	0x05
	.zero		1


	//   ....[57]....
        /*049c*/ 	.word	0x00002bc0
        /*04a0*/ 	.word	0x000000ff
        /*04a4*/ 	.word	0x00000000
        /*04a8*/ 	.short	0x010a
        /*04aa*/ 	.byte	0x05
	.zero		1


	//   ....[58]....
        /*04ac*/ 	.word	0x00002c50
        /*04b0*/ 	.word	0x000000ff
        /*04b4*/ 	.word	0x00000000
        /*04b8*/ 	.short	0x010a
        /*04ba*/ 	.byte	0x05
	.zero		1


	//   ....[59]....
        /*04bc*/ 	.word	0x00002ce0
        /*04c0*/ 	.word	0x000000ff
        /*04c4*/ 	.word	0x00000000
        /*04c8*/ 	.short	0x010a
        /*04ca*/ 	.byte	0x05
	.zero		1


	//   ....[60]....
        /*04cc*/ 	.word	0x00002d80
        /*04d0*/ 	.word	0x00000000
        /*04d4*/ 	.word	0x00000000
        /*04d8*/ 	.short	0x010a
        /*04da*/ 	.byte	0xff
	.zero		1


	//   ....[61]....
        /*04dc*/ 	.word	0x00002ec0
        /*04e0*/ 	.word	0x00000002
        /*04e4*/ 	.word	0x00000130
        /*04e8*/ 	.short	0x010a
        /*04ea*/ 	.byte	0xff
	.zero		1


	//   ....[62]....
        /*04ec*/ 	.word	0x00002f30
        /*04f0*/ 	.word	0x00000002
        /*04f4*/ 	.word	0x00000000
        /*04f8*/ 	.short	0x0101
        /*04fa*/ 	.byte	0xff
	.zero		1


	//   ....[63]....
        /*04fc*/ 	.word	0x00002f50
        /*0500*/ 	.word	0x000000ff
        /*0504*/ 	.word	0x000000e0
        /*0508*/ 	.short	0x010a
        /*050a*/ 	.byte	0x04
	.zero		1


	//   ....[64]....
        /*050c*/ 	.word	0x00003070
        /*0510*/ 	.word	0x00000002
        /*0514*/ 	.word	0x000000d0
        /*0518*/ 	.short	0x010a
        /*051a*/ 	.byte	0xff
	.zero		1


	//   ....[65]....
        /*051c*/ 	.word	0x00003170
        /*0520*/ 	.word	0x00000002
        /*0524*/ 	.word	0x00000000
        /*0528*/ 	.short	0x0101
        /*052a*/ 	.byte	0xff
	.zero		1


	//   ....[66]....
        /*052c*/ 	.word	0x00003200
        /*0530*/ 	.word	0x000000ff
        /*0534*/ 	.word	0x000000e0
        /*0538*/ 	.short	0x0106
        /*053a*/ 	.byte	0x04
	.zero		1


	//   ....[67]....
        /*053c*/ 	.word	0x00003220
        /*0540*/ 	.word	0x000000ff
        /*0544*/ 	.word	0x000000e0
        /*0548*/ 	.short	0x010a
        /*054a*/ 	.byte	0x04
	.zero		1


	//   ....[68]....
        /*054c*/ 	.word	0x000032b0
        /*0550*/ 	.word	0x000000ff
        /*0554*/ 	.word	0x000000e0
        /*0558*/ 	.short	0x0106
        /*055a*/ 	.byte	0x07
	.zero		1


	//   ....[69]....
        /*055c*/ 	.word	0x000032f0
        /*0560*/ 	.word	0x00000000
        /*0564*/ 	.word	0x000000e0
        /*0568*/ 	.short	0x010a
        /*056a*/ 	.byte	0xff
	.zero		1


	//   ....[70]....
        /*056c*/ 	.word	0x00003850
        /*0570*/ 	.word	0x00000000
        /*0574*/ 	.word	0x000000d0
        /*0578*/ 	.short	0x010a
        /*057a*/ 	.byte	0xff
	.zero		1


	//   ....[71]....
        /*057c*/ 	.word	0x00003950
        /*0580*/ 	.word	0x00000003
        /*0584*/ 	.word	0x00000000
        /*0588*/ 	.short	0x0101
        /*058a*/ 	.byte	0xff
	.zero		1


	//   ....[72]....
        /*058c*/ 	.word	0x00003960
        /*0590*/ 	.word	0x000000ff
        /*0594*/ 	.word	0x00000000
        /*0598*/ 	.short	0x010a
        /*059a*/ 	.byte	0x04
	.zero		1


	//   ....[73]....
        /*059c*/ 	.word	0x000039e0
        /*05a0*/ 	.word	0x000000ff
        /*05a4*/ 	.word	0x00000110
        /*05a8*/ 	.short	0x010a
        /*05aa*/ 	.byte	0x1f
	.zero		1


	//   ....[74]....
        /*05ac*/ 	.word	0x00003ac0
        /*05b0*/ 	.word	0x000000ff
        /*05b4*/ 	.word	0x00000000
        /*05b8*/ 	.short	0x010a
        /*05ba*/ 	.byte	0x05
	.zero		1


	//   ....[75]....
        /*05bc*/ 	.word	0x00003c00
        /*05c0*/ 	.word	0x000000ff
        /*05c4*/ 	.word	0x00000000
        /*05c8*/ 	.short	0x010a
        /*05ca*/ 	.byte	0x04
	.zero		1


	//   ....[76]....
        /*05cc*/ 	.word	0x00003e90
        /*05d0*/ 	.word	0x000000ff
        /*05d4*/ 	.word	0x00000000
        /*05d8*/ 	.short	0x010a
        /*05da*/ 	.byte	0x04
	.zero		1


	//   ....[77]....
        /*05dc*/ 	.word	0x00003f20
        /*05e0*/ 	.word	0x000000ff
        /*05e4*/ 	.word	0x00000000
        /*05e8*/ 	.short	0x010a
        /*05ea*/ 	.byte	0x05
	.zero		1


	//   ....[78]....
        /*05ec*/ 	.word	0x00003fb0
        /*05f0*/ 	.word	0x000000ff
        /*05f4*/ 	.word	0x00000000
        /*05f8*/ 	.short	0x010a
        /*05fa*/ 	.byte	0x05
	.zero		1


	//   ....[79]....
        /*05fc*/ 	.word	0x00004040
        /*0600*/ 	.word	0x000000ff
        /*0604*/ 	.word	0x00000000
        /*0608*/ 	.short	0x010a
        /*060a*/ 	.byte	0x04
	.zero		1


	//   ....[80]....
        /*060c*/ 	.word	0x00004550
        /*0610*/ 	.word	0x0000000c
        /*0614*/ 	.word	0x000000d0
        /*0618*/ 	.short	0x010a
        /*061a*/ 	.byte	0xff
	.zero		1


	//   ....[81]....
        /*061c*/ 	.word	0x000046c0
        /*0620*/ 	.word	0x00000000
        /*0624*/ 	.word	0x00000000
        /*0628*/ 	.short	0x0101
        /*062a*/ 	.byte	0xff
	.zero		1


	//   ....[82]....
        /*062c*/ 	.word	0x00004b50
        /*0630*/ 	.word	0x000000ff
        /*0634*/ 	.word	0x000000c8
        /*0638*/ 	.short	0x010a
        /*063a*/ 	.byte	0x15
	.zero		1


	//   ....[83]....
        /*063c*/ 	.word	0x00004cd0
        /*0640*/ 	.word	0x000000ff
        /*0644*/ 	.word	0x000000a0
        /*0648*/ 	.short	0x010a
        /*064a*/ 	.byte	0x15
	.zero		1


	//   ....[84]....
        /*064c*/ 	.word	0x00004e40
        /*0650*/ 	.word	0x000000ff
        /*0654*/ 	.word	0x00000080
        /*0658*/ 	.short	0x010b
        /*065a*/ 	.byte	0x15
	.zero		1


	//   ....[85]....
        /*065c*/ 	.word	0x00004e50
        /*0660*/ 	.word	0x000000ff
        /*0664*/ 	.word	0x00000000
        /*0668*/ 	.short	0x0101
        /*066a*/ 	.byte	0x28
	.zero		1


	//   ....[86]....
        /*066c*/ 	.word	0x00004e60
        /*0670*/ 	.word	0x000000ff
        /*0674*/ 	.word	0x000000a8
        /*0678*/ 	.short	0x010a
        /*067a*/ 	.byte	0x15
	.zero		1


	//   ....[87]....
        /*067c*/ 	.word	0x00004fb0
        /*0680*/ 	.word	0x000000ff
        /*0684*/ 	.word	0x00000088
        /*0688*/ 	.short	0x010b
        /*068a*/ 	.byte	0x15
	.zero		1


	//   ....[88]....
        /*068c*/ 	.word	0x00004fc0
        /*0690*/ 	.word	0x000000ff
        /*0694*/ 	.word	0x00000000
        /*0698*/ 	.short	0x0101
        /*069a*/ 	.byte	0x27
	.zero		1


	//   ....[89]....
        /*069c*/ 	.word	0x00004fd0
        /*06a0*/ 	.word	0x000000ff
        /*06a4*/ 	.word	0x000000b0
        /*06a8*/ 	.short	0x010a
        /*06aa*/ 	.byte	0x15
	.zero		1


	//   ....[90]....
        /*06ac*/ 	.word	0x00005110
        /*06b0*/ 	.word	0x000000ff
        /*06b4*/ 	.word	0x00000090
        /*06b8*/ 	.short	0x010b
        /*06ba*/ 	.byte	0x15
	.zero		1


	//   ....[91]....
        /*06bc*/ 	.word	0x00005120
        /*06c0*/ 	.word	0x000000ff
        /*06c4*/ 	.word	0x00000000
        /*06c8*/ 	.short	0x0101
        /*06ca*/ 	.byte	0x26
	.zero		1


	//   ....[92]....
        /*06cc*/ 	.word	0x00005130
        /*06d0*/ 	.word	0x000000ff
        /*06d4*/ 	.word	0x000000b8
        /*06d8*/ 	.short	0x010a
        /*06da*/ 	.byte	0x15
	.zero		1


	//   ....[93]....
        /*06dc*/ 	.word	0x00005330
        /*06e0*/ 	.word	0x000000ff
        /*06e4*/ 	.word	0x00000098
        /*06e8*/ 	.short	0x010b
        /*06ea*/ 	.byte	0x15
	.zero		1


	//   ....[94]....
        /*06ec*/ 	.word	0x00005340
        /*06f0*/ 	.word	0x000000ff
        /*06f4*/ 	.word	0x00000000
        /*06f8*/ 	.short	0x0101
        /*06fa*/ 	.byte	0x25
	.zero		1


	//   ....[95]....
        /*06fc*/ 	.word	0x00005370
        /*0700*/ 	.word	0x000000ff
        /*0704*/ 	.word	0x000000a0
        /*0708*/ 	.short	0x010a
        /*070a*/ 	.byte	0x15
	.zero		1


	//   ....[96]....
        /*070c*/ 	.word	0x00005390
        /*0710*/ 	.word	0x000000ff
        /*0714*/ 	.word	0x000000a8
        /*0718*/ 	.short	0x010a
        /*071a*/ 	.byte	0x15
	.zero		1


	//   ....[97]....
        /*071c*/ 	.word	0x000053b0
        /*0720*/ 	.word	0x000000ff
        /*0724*/ 	.word	0x000000b0
        /*0728*/ 	.short	0x010a
        /*072a*/ 	.byte	0x15
	.zero		1


	//   ....[98]....
        /*072c*/ 	.word	0x000053f0
        /*0730*/ 	.word	0x00000000
        /*0734*/ 	.word	0x000000b8
        /*0738*/ 	.short	0x010a
        /*073a*/ 	.byte	0xff
	.zero		1


	//   ....[99]....
        /*073c*/ 	.word	0x00005730
        /*0740*/ 	.word	0x00000003
        /*0744*/ 	.word	0x000000d0
        /*0748*/ 	.short	0x010a
        /*074a*/ 	.byte	0xff
	.zero		1


	//   ....[100]....
        /*074c*/ 	.word	0x000058b0
        /*0750*/ 	.word	0x00000000
        /*0754*/ 	.word	0x00000000
        /*0758*/ 	.short	0x0101
        /*075a*/ 	.byte	0xff
	.zero		1


	//   ....[101]....
        /*075c*/ 	.word	0x000063d0
        /*0760*/ 	.word	0x000000ff
        /*0764*/ 	.word	0x00000080
        /*0768*/ 	.short	0x010a
        /*076a*/ 	.byte	0x2c
	.zero		1


	//   ....[102]....
        /*076c*/ 	.word	0x00006410
        /*0770*/ 	.word	0x0000001a
        /*0774*/ 	.word	0x000000f0
        /*0778*/ 	.short	0x010a
        /*077a*/ 	.byte	0xff
	.zero		1


	//   ....[103]....
        /*077c*/ 	.word	0x00006520
        /*0780*/ 	.word	0x000000ff
        /*0784*/ 	.word	0x00000080
        /*0788*/ 	.short	0x010a
        /*078a*/ 	.byte	0x2c
	.zero		1


	//   ....[104]....
        /*078c*/ 	.word	0x00006600
        /*0790*/ 	.word	0x0000001a
        /*0794*/ 	.word	0x000000f0
        /*0798*/ 	.short	0x010a
        /*079a*/ 	.byte	0xff
	.zero		1


	//   ....[105]....
        /*079c*/ 	.word	0x00006d30
        /*07a0*/ 	.word	0x00000000
        /*07a4*/ 	.word	0x00000000
        /*07a8*/ 	.short	0x0101
        /*07aa*/ 	.byte	0xff
	.zero		1


	//   ....[106]....
        /*07ac*/ 	.word	0x00006d40
        /*07b0*/ 	.word	0x00000004
        /*07b4*/ 	.word	0x00000080
        /*07b8*/ 	.short	0x010a
        /*07ba*/ 	.byte	0xff
	.zero		1


	//   ....[107]....
        /*07bc*/ 	.word	0x00006e00
        /*07c0*/ 	.word	0x00000004
        /*07c4*/ 	.word	0x00000080
        /*07c8*/ 	.short	0x010a
        /*07ca*/ 	.byte	0xff
	.zero		1


	//   ....[108]....
        /*07cc*/ 	.word	0x000075c0
        /*07d0*/ 	.word	0x00000000
        /*07d4*/ 	.word	0x00000000
        /*07d8*/ 	.short	0x0101
        /*07da*/ 	.byte	0xff
	.zero		1


	//   ....[109]....
        /*07dc*/ 	.word	0x000075e0
        /*07e0*/ 	.word	0x00000002
        /*07e4*/ 	.word	0x00000080
        /*07e8*/ 	.short	0x010a
        /*07ea*/ 	.byte	0xff
	.zero		1


	//   ....[110]....
        /*07ec*/ 	.word	0x00007690
        /*07f0*/ 	.word	0x00000002
        /*07f4*/ 	.word	0x00000080
        /*07f8*/ 	.short	0x010a
        /*07fa*/ 	.byte	0xff
	.zero		1


	//   ....[111]....
        /*07fc*/ 	.word	0x00007e40
        /*0800*/ 	.word	0x00000000
        /*0804*/ 	.word	0x00000000
        /*0808*/ 	.short	0x0101
        /*080a*/ 	.byte	0xff
	.zero		1


	//   ....[112]....
        /*080c*/ 	.word	0x00007e60
        /*0810*/ 	.word	0x00000003
        /*0814*/ 	.word	0x00000080
        /*0818*/ 	.short	0x010a
        /*081a*/ 	.byte	0xff
	.zero		1


	//   ....[113]....
        /*081c*/ 	.word	0x00007f10
        /*0820*/ 	.word	0x00000003
        /*0824*/ 	.word	0x00000080
        /*0828*/ 	.short	0x010a
        /*082a*/ 	.byte	0xff
	.zero		1


	//   ....[114]....
        /*082c*/ 	.word	0x00008320
        /*0830*/ 	.word	0x000000ff
        /*0834*/ 	.word	0x00000000
        /*0838*/ 	.short	0x0101
        /*083a*/ 	.byte	0x04
	.zero		1


	//   ....[115]....
        /*083c*/ 	.word	0x00008730
        /*0840*/ 	.word	0x00000000
        /*0844*/ 	.word	0x00000000
        /*0848*/ 	.short	0x0101
        /*084a*/ 	.byte	0xff
	.zero		1


	//   ....[116]....
        /*084c*/ 	.word	0x000089e0
        /*0850*/ 	.word	0x000000ff
        /*0854*/ 	.word	0x00000000
        /*0858*/ 	.short	0x0101
        /*085a*/ 	.byte	0x04
	.zero		1


	//   ....[117]....
        /*085c*/ 	.word	0x00008a00
        /*0860*/ 	.word	0x00000000
        /*0864*/ 	.word	0x00000140
        /*0868*/ 	.short	0x010a
        /*086a*/ 	.byte	0xff
	.zero		1


	//   ....[118]....
        /*086c*/ 	.word	0x00008a60
        /*0870*/ 	.word	0x00000000
        /*0874*/ 	.word	0x00000040
        /*0878*/ 	.short	0x010a
        /*087a*/ 	.byte	0xff
	.zero		1


	//   ....[119]....
        /*087c*/ 	.word	0x00008ac0
        /*0880*/ 	.word	0x00000000
        /*0884*/ 	.word	0x00000040
        /*0888*/ 	.short	0x010a
        /*088a*/ 	.byte	0xff
	.zero		1


	//   ....[120]....
        /*088c*/ 	.word	0x00008b10
        /*0890*/ 	.word	0x00000003
        /*0894*/ 	.word	0x000000d0
        /*0898*/ 	.short	0x010a
        /*089a*/ 	.byte	0xff
	.zero		1


	//   ....[121]....
        /*089c*/ 	.word	0x00008b70
        /*08a0*/ 	.word	0x00000000
        /*08a4*/ 	.word	0x00000000
        /*08a8*/ 	.short	0x010a
        /*08aa*/ 	.byte	0xff
	.zero		1


	//   ....[122]....
        /*08ac*/ 	.word	0x00008bd0
        /*08b0*/ 	.word	0x00000000
        /*08b4*/ 	.word	0x00000000
        /*08b8*/ 	.short	0x010a
        /*08ba*/ 	.byte	0xff
	.zero		1


	//   ....[123]....
        /*08bc*/ 	.word	0x00008c30
        /*08c0*/ 	.word	0x00000000
        /*08c4*/ 	.word	0x00000000
        /*08c8*/ 	.short	0x010a
        /*08ca*/ 	.byte	0xff
	.zero		1


	//   ....[124]....
        /*08cc*/ 	.word	0x00008c90
        /*08d0*/ 	.word	0x00000000
        /*08d4*/ 	.word	0x00000000
        /*08d8*/ 	.short	0x010a
        /*08da*/ 	.byte	0xff
	.zero		1


	//   ....[125]....
        /*08dc*/ 	.word	0x00008cf0
        /*08e0*/ 	.word	0x00000000
        /*08e4*/ 	.word	0x00000000
        /*08e8*/ 	.short	0x010a
        /*08ea*/ 	.byte	0xff
	.zero		1


	//   ....[126]....
        /*08ec*/ 	.word	0x00008d50
        /*08f0*/ 	.word	0x00000000
        /*08f4*/ 	.word	0x00000000
        /*08f8*/ 	.short	0x010a
        /*08fa*/ 	.byte	0xff
	.zero		1


	//   ....[127]....
        /*08fc*/ 	.word	0x00008db0
        /*0900*/ 	.word	0x00000000
        /*0904*/ 	.word	0x00000000
        /*0908*/ 	.short	0x010a
        /*090a*/ 	.byte	0xff
	.zero		1


	//   ....[128]....
        /*090c*/ 	.word	0x00008e00
        /*0910*/ 	.word	0x00000002
        /*0914*/ 	.word	0x00000130
        /*0918*/ 	.short	0x010a
        /*091a*/ 	.byte	0xff
	.zero		1


	//   ....[129]....
        /*091c*/ 	.word	0x00008e60
        /*0920*/ 	.word	0x00000002
        /*0924*/ 	.word	0x000000e0
        /*0928*/ 	.short	0x010a
        /*092a*/ 	.byte	0xff
	.zero		1


	//   ....[130]....
        /*092c*/ 	.word	0x00008eb0
        /*0930*/ 	.word	0x00000002
        /*0934*/ 	.word	0x000000d0
        /*0938*/ 	.short	0x010a
        /*093a*/ 	.byte	0xff
	.zero		1


	//   ....[131]....
        /*093c*/ 	.word	0x00008f10
        /*0940*/ 	.word	0x00000000
        /*0944*/ 	.word	0x000000e0
        /*0948*/ 	.short	0x010a
        /*094a*/ 	.byte	0xff
	.zero		1


	//   ....[132]....
        /*094c*/ 	.word	0x00008f60
        /*0950*/ 	.word	0x00000000
        /*0954*/ 	.word	0x000000d0
        /*0958*/ 	.short	0x010a
        /*095a*/ 	.byte	0xff
	.zero		1


	//   ....[133]....
        /*095c*/ 	.word	0x00008fc0
        /*0960*/ 	.word	0x00000002
        /*0964*/ 	.word	0x00000110
        /*0968*/ 	.short	0x010a
        /*096a*/ 	.byte	0xff
	.zero		1


	//   ....[134]....
        /*096c*/ 	.word	0x00009020
        /*0970*/ 	.word	0x00000000
        /*0974*/ 	.word	0x00000000
        /*0978*/ 	.short	0x010a
        /*097a*/ 	.byte	0xff
	.zero		1


	//   ....[135]....
        /*097c*/ 	.word	0x00009080
        /*0980*/ 	.word	0x00000000
        /*0984*/ 	.word	0x00000000
        /*0988*/ 	.short	0x010a
        /*098a*/ 	.byte	0xff
	.zero		1


	//   ....[136]....
        /*098c*/ 	.word	0x000090e0
        /*0990*/ 	.word	0x00000000
        /*0994*/ 	.word	0x00000000
        /*0998*/ 	.short	0x010a
        /*099a*/ 	.byte	0xff
	.zero		1


	//   ....[137]....
        /*099c*/ 	.word	0x00009140
        /*09a0*/ 	.word	0x00000000
        /*09a4*/ 	.word	0x00000000
        /*09a8*/ 	.short	0x010a
        /*09aa*/ 	.byte	0xff
	.zero		1


	//   ....[138]....
        /*09ac*/ 	.word	0x000091a0
        /*09b0*/ 	.word	0x00000000
        /*09b4*/ 	.word	0x00000000
        /*09b8*/ 	.short	0x010a
        /*09ba*/ 	.byte	0xff
	.zero		1


	//   ....[139]....
        /*09bc*/ 	.word	0x000091f0
        /*09c0*/ 	.word	0x0000000c
        /*09c4*/ 	.word	0x000000d0
        /*09c8*/ 	.short	0x010a
        /*09ca*/ 	.byte	0xff
	.zero		1


	//   ....[140]....
        /*09cc*/ 	.word	0x00009250
        /*09d0*/ 	.word	0x00000000
        /*09d4*/ 	.word	0x000000c8
        /*09d8*/ 	.short	0x010a
        /*09da*/ 	.byte	0xff
	.zero		1


	//   ....[141]....
        /*09dc*/ 	.word	0x000092b0
        /*09e0*/ 	.word	0x00000000
        /*09e4*/ 	.word	0x000000a0
        /*09e8*/ 	.short	0x010a
        /*09ea*/ 	.byte	0xff
	.zero		1


	//   ....[142]....
        /*09ec*/ 	.word	0x00009310
        /*09f0*/ 	.word	0x00000000
        /*09f4*/ 	.word	0x000000a8
        /*09f8*/ 	.short	0x010a
        /*09fa*/ 	.byte	0xff
	.zero		1


	//   ....[143]....
        /*09fc*/ 	.word	0x00009370
        /*0a00*/ 	.word	0x00000000
        /*0a04*/ 	.word	0x000000b0
        /*0a08*/ 	.short	0x010a
        /*0a0a*/ 	.byte	0xff
	.zero		1


	//   ....[144]....
        /*0a0c*/ 	.word	0x000093d0
        /*0a10*/ 	.word	0x00000000
        /*0a14*/ 	.word	0x000000b8
        /*0a18*/ 	.short	0x010a
        /*0a1a*/ 	.byte	0xff
	.zero		1


	//   ....[145]....
        /*0a1c*/ 	.word	0x00009430
        /*0a20*/ 	.word	0x00000000
        /*0a24*/ 	.word	0x000000a0
        /*0a28*/ 	.short	0x010a
        /*0a2a*/ 	.byte	0xff
	.zero		1


	//   ....[146]....
        /*0a2c*/ 	.word	0x00009490
        /*0a30*/ 	.word	0x00000000
        /*0a34*/ 	.word	0x000000a8
        /*0a38*/ 	.short	0x010a
        /*0a3a*/ 	.byte	0xff
	.zero		1


	//   ....[147]....
        /*0a3c*/ 	.word	0x000094f0
        /*0a40*/ 	.word	0x00000000
        /*0a44*/ 	.word	0x000000b0
        /*0a48*/ 	.short	0x010a
        /*0a4a*/ 	.byte	0xff
	.zero		1


	//   ....[148]....
        /*0a4c*/ 	.word	0x00009540
        /*0a50*/ 	.word	0x00000003
        /*0a54*/ 	.word	0x000000d0
        /*0a58*/ 	.short	0x010a
        /*0a5a*/ 	.byte	0xff
	.zero		1


	//   ....[149]....
        /*0a5c*/ 	.word	0x000095a0
        /*0a60*/ 	.word	0x00000000
        /*0a64*/ 	.word	0x00000080
        /*0a68*/ 	.short	0x010a
        /*0a6a*/ 	.byte	0xff
	.zero		1


	//   ....[150]....
        /*0a6c*/ 	.word	0x000095f0
        /*0a70*/ 	.word	0x0000001a
        /*0a74*/ 	.word	0x000000f0
        /*0a78*/ 	.short	0x010a
        /*0a7a*/ 	.byte	0xff
	.zero		1


	//   ....[151]....
        /*0a7c*/ 	.word	0x00009640
        /*0a80*/ 	.word	0x00000004
        /*0a84*/ 	.word	0x00000080
        /*0a88*/ 	.short	0x010a
        /*0a8a*/ 	.byte	0xff
	.zero		1


	//   ....[152]....
        /*0a8c*/ 	.word	0x00009690
        /*0a90*/ 	.word	0x00000002
        /*0a94*/ 	.word	0x00000080
        /*0a98*/ 	.short	0x010a
        /*0a9a*/ 	.byte	0xff
	.zero		1


	//   ....[153]....
        /*0a9c*/ 	.word	0x000096e0
        /*0aa0*/ 	.word	0x00000003
        /*0aa4*/ 	.word	0x00000080
        /*0aa8*/ 	.short	0x010a
        /*0aaa*/ 	.byte	0xff
	.zero		1


	//----- nvinfo : EIATTR_NUM_MBARRIERS
	.align		4
.L_47:
        /*0aac*/ 	.byte	0x03, 0x38
        /*0aae*/ 	.short	0x002a


	//----- nvinfo : EIATTR_EXIT_INSTR_OFFSETS
	.align		4
        /*0ab0*/ 	.byte	0x04, 0x1c
        /*0ab2*/ 	.short	(.L_49 - .L_48)


	//   ....[0]....
.L_48:
        /*0ab4*/ 	.word	0x00002db0


	//   ....[1]....
        /*0ab8*/ 	.word	0x000032c0


	//   ....[2]....
        /*0abc*/ 	.word	0x00003320


	//   ....[3]....
        /*0ac0*/ 	.word	0x000042a0


	//   ....[4]....
        /*0ac4*/ 	.word	0x00005420


	//   ....[5]....
        /*0ac8*/ 	.word	0x00005460


	//   ....[6]....
        /*0acc*/ 	.word	0x000088c0


	//   ....[7]....
        /*0ad0*/ 	.word	0x00008940


	//   ....[8]....
        /*0ad4*/ 	.word	0x00008970


	//   ....[9]....
        /*0ad8*/ 	.word	0x000089f0


	//----- nvinfo : EIATTR_MAX_THREADS
	.align		4
.L_49:
        /*0adc*/ 	.byte	0x04, 0x05
        /*0ade*/ 	.short	(.L_51 - .L_50)
.L_50:
        /*0ae0*/ 	.word	0x00000100
        /*0ae4*/ 	.word	0x00000001
        /*0ae8*/ 	.word	0x00000001


	//----- nvinfo : EIATTR_CRS_STACK_SIZE
	.align		4
.L_51:
        /*0aec*/ 	.byte	0x04, 0x1e
        /*0aee*/ 	.short	(.L_53 - .L_52)
.L_52:
        /*0af0*/ 	.word	0x00000000


	//----- nvinfo : EIATTR_CBANK_PARAM_SIZE
	.align		4
.L_53:
        /*0af4*/ 	.byte	0x03, 0x19
        /*0af6*/ 	.short	0x0800


	//----- nvinfo : EIATTR_PARAM_CBANK
	.align		4
        /*0af8*/ 	.byte	0x04, 0x0a
        /*0afa*/ 	.short	(.L_55 - .L_54)
	.align		4
.L_54:
        /*0afc*/ 	.word	index@(.nv.constant0._ZN7cutlass13device_kernelINS_4gemm6kernel13GemmUniversalIN4cute5tupleIJiiiiEEENS1_10collective13CollectiveMmaINS1_35MainloopSm100TmaUmmaWarpSpecializedILi8ELi2ELi4ENS5_IJNS4_1CILi1EEENSA_ILi8EEESB_EEEEENS5_IJNSA_ILi64EEENSA_ILi128EEESF_EEENS_10bfloat16_tENS5_IJlSB_lEEESI_SJ_NS4_8TiledMMAINS4_8MMA_AtomIJNS4_20SM100_MMA_F16BF16_SSISI_SI_fLi64ELi128ELNS4_4UMMA5MajorE0ELSO_0ELNSN_7ScaleInE0ELSP_0EEEEEENS4_6LayoutINS5_IJSB_SB_SB_EEENS5_IJNSA_ILi0EEESU_SU_EEEEENS5_IJNS4_10UnderscoreESX_SX_EEEEENS4_23SM90_TMA_LOAD_MULTICASTENS4_14ComposedLayoutINS4_7SwizzleILi3ELi4ELi3EEENS4_18smem_ptr_flag_bitsILi16EEENSS_INS5_IJSC_SF_EEENS5_IJSF_SB_EEEEEEEvNS4_8identityENS4_13SM90_TMA_LOADES19_vS1A_EENS_8epilogue10collective18CollectiveEpilogueINS1D_23Sm100TmaWarpSpecializedILi4ELi2ELi16ELb1ELb0EEEJSH_NS5_IJNSS_ISF_SB_EENSS_INSA_ILi32EEESB_EEEEESI_SJ_SI_SJ_NS1D_6fusion15FusionCallbacksIS1H_NS1M_17LinearCombinationISI_fSI_fLNS_15FloatRoundStyleE2EEESH_S1L_JEEENS4_5SM1004TMEM4LOAD26SM100_TMEM_LOAD_16dp256b4xES1B_NS11_INS12_ILi2ELi4ELi3EEES15_NSS_INS5_IJSC_S1J_EEENS5_IJS1J_SB_EEEEEEENS4_17SM75_U32x4_LDSM_NENS4_14SM90_TMA_STOREES20_NS4_17SM90_U32x4_STSM_NENS4_39AutoVectorizingCopyWithAssumedAlignmentILi128EEEEEEvvEEEEvNT_6ParamsE)
        /*0b00*/ 	.short	0x0380
        /*0b02*/ 	.short	0x0800


	//----- nvinfo : EIATTR_SW_WAR
	.align		4
.L_55:
        /*0b04*/ 	.byte	0x04, 0x36
        /*0b06*/ 	.short	(.L_57 - .L_56)
.L_56:
        /*0b08*/ 	.word	0x00000008
.L_57:


//--------------------- .nv.callgraph             --------------------------
	.section	.nv.callgraph,"",@"SHT_CUDA_CALLGRAPH"
	.align	4
	.sectionentsize	8
	.align		4
        /*0000*/ 	.word	0x00000000
	.align		4
        /*0004*/ 	.word	0xffffffff
	.align		4
        /*0008*/ 	.word	index@(_ZN7cutlass13device_kernelINS_4gemm6kernel13GemmUniversalIN4cute5tupleIJiiiiEEENS1_10collective13CollectiveMmaINS1_35MainloopSm100TmaUmmaWarpSpecializedILi8ELi2ELi4ENS5_IJNS4_1CILi1EEENSA_ILi8EEESB_EEEEENS5_IJNSA_ILi64EEENSA_ILi128EEESF_EEENS_10bfloat16_tENS5_IJlSB_lEEESI_SJ_NS4_8TiledMMAINS4_8MMA_AtomIJNS4_20SM100_MMA_F16BF16_SSISI_SI_fLi64ELi128ELNS4_4UMMA5MajorE0ELSO_0ELNSN_7ScaleInE0ELSP_0EEEEEENS4_6LayoutINS5_IJSB_SB_SB_EEENS5_IJNSA_ILi0EEESU_SU_EEEEENS5_IJNS4_10UnderscoreESX_SX_EEEEENS4_23SM90_TMA_LOAD_MULTICASTENS4_14ComposedLayoutINS4_7SwizzleILi3ELi4ELi3EEENS4_18smem_ptr_flag_bitsILi16EEENSS_INS5_IJSC_SF_EEENS5_IJSF_SB_EEEEEEEvNS4_8identityENS4_13SM90_TMA_LOADES19_vS1A_EENS_8epilogue10collective18CollectiveEpilogueINS1D_23Sm100TmaWarpSpecializedILi4ELi2ELi16ELb1ELb0EEEJSH_NS5_IJNSS_ISF_SB_EENSS_INSA_ILi32EEESB_EEEEESI_SJ_SI_SJ_NS1D_6fusion15FusionCallbacksIS1H_NS1M_17LinearCombinationISI_fSI_fLNS_15FloatRoundStyleE2EEESH_S1L_JEEENS4_5SM1004TMEM4LOAD26SM100_TMEM_LOAD_16dp256b4xES1B_NS11_INS12_ILi2ELi4ELi3EEES15_NSS_INS5_IJSC_S1J_EEENS5_IJS1J_SB_EEEEEEENS4_17SM75_U32x4_LDSM_NENS4_14SM90_TMA_STOREES20_NS4_17SM90_U32x4_STSM_NENS4_39AutoVectorizingCopyWithAssumedAlignmentILi128EEEEEEvvEEEEvNT_6ParamsE)
	.align		4
        /*000c*/ 	.word	index@(__assertfail)
	.align		4
        /*0010*/ 	.word	0x00000000
	.align		4
        /*0014*/ 	.word	0xfffffffe
	.align		4
        /*0018*/ 	.word	0x00000000
	.align		4
        /*001c*/ 	.word	0xfffffffd
	.align		4
        /*0020*/ 	.word	0x00000000
	.align		4
        /*0024*/ 	.word	0xfffffffc


//--------------------- .nv.constant4             --------------------------
	.section	.nv.constant4,"a",@progbits
	.align	8
	.align		8
.nv.constant4:
        /*0000*/ 	.dword	__assertfail
	.align		8
        /*0008*/ 	.dword	__unnamed_1
	.align		8
        /*0010*/ 	.dword	__unnamed_2
	.align		8
        /*0018*/ 	.dword	_ZN40_INTERNAL_e2c348ba_4_k_cu_fa6b1a76_327024cuda3std3__45__cpo5beginE
	.align		8
        /*0020*/ 	.dword	_ZN40_INTERNAL_e2c348ba_4_k_cu_fa6b1a76_327024cuda3std3__45__cpo3endE
	.align		8
        /*0028*/ 	.dword	_ZN40_INTERNAL_e2c348ba_4_k_cu_fa6b1a76_327024cuda3std3__45__cpo6cbeginE
	.align		8
        /*0030*/ 	.dword	_ZN40_INTERNAL_e2c348ba_4_k_cu_fa6b1a76_327024cuda3std3__45__cpo4cendE
	.align		8
        /*0038*/ 	.dword	_ZN40_INTERNAL_e2c348ba_4_k_cu_fa6b1a76_327024cuda3std3__442_GLOBAL__N__e2c348ba_4_k_cu_fa6b1a76_327026ignoreE
	.align		8
        /*0040*/ 	.dword	_ZN40_INTERNAL_e2c348ba_4_k_cu_fa6b1a76_327024cuda3std3__419piecewise_constructE
	.align		8
        /*0048*/ 	.dword	_ZN40_INTERNAL_e2c348ba_4_k_cu_fa6b1a76_327024cuda3std3__48in_placeE
	.align		8
        /*0050*/ 	.dword	_ZN40_INTERNAL_e2c348ba_4_k_cu_fa6b1a76_327024cuda3std6ranges3__45__cpo4swapE
	.align		8
        /*0058*/ 	.dword	_ZN40_INTERNAL_e2c348ba_4_k_cu_fa6b1a76_327024cuda3std6ranges3__45__cpo9iter_moveE
	.align		8
        /*0060*/ 	.dword	_ZN40_INTERNAL_e2c348ba_4_k_cu_fa6b1a76_327024cute7productE
	.align		8
        /*0068*/ 	.dword	_ZN40_INTERNAL_e2c348ba_4_k_cu_fa6b1a76_327024cute1_E
	.align		8
        /*0070*/ 	.dword	$str$25
	.align		8
        /*0078*/ 	.dword	$str$26
	.align		8
        /*0080*/ 	.dword	$str$27
	.align		8
        /*0088*/ 	.dword	$str$28


//--------------------- .text._ZN7cutlass13device_kernelINS_4gemm6kernel13GemmUniversalIN4cute5tupleIJiiiiEEENS1_10collective13CollectiveMmaINS1_35MainloopSm100TmaUmmaWarpSpecializedILi8ELi2ELi4ENS5_IJNS4_1CILi1EEENSA_ILi8EEESB_EEEEENS5_IJNSA_ILi64EEENSA_ILi128EEESF_EEENS_10bfloat16_tENS5_IJlSB_lEEESI_SJ_NS4_8TiledMMAINS4_8MMA_AtomIJNS4_20SM100_MMA_F16BF16_SSISI_SI_fLi64ELi128ELNS4_4UMMA5MajorE0ELSO_0ELNSN_7ScaleInE0ELSP_0EEEEEENS4_6LayoutINS5_IJSB_SB_SB_EEENS5_IJNSA_ILi0EEESU_SU_EEEEENS5_IJNS4_10UnderscoreESX_SX_EEEEENS4_23SM90_TMA_LOAD_MULTICASTENS4_14ComposedLayoutINS4_7SwizzleILi3ELi4ELi3EEENS4_18smem_ptr_flag_bitsILi16EEENSS_INS5_IJSC_SF_EEENS5_IJSF_SB_EEEEEEEvNS4_8identityENS4_13SM90_TMA_LOADES19_vS1A_EENS_8epilogue10collective18CollectiveEpilogueINS1D_23Sm100TmaWarpSpecializedILi4ELi2ELi16ELb1ELb0EEEJSH_NS5_IJNSS_ISF_SB_EENSS_INSA_ILi32EEESB_EEEEESI_SJ_SI_SJ_NS1D_6fusion15FusionCallbacksIS1H_NS1M_17LinearCombinationISI_fSI_fLNS_15FloatRoundStyleE2EEESH_S1L_JEEENS4_5SM1004TMEM4LOAD26SM100_TMEM_LOAD_16dp256b4xES1B_NS11_INS12_ILi2ELi4ELi3EEES15_NSS_INS5_IJSC_S1J_EEENS5_IJS1J_SB_EEEEEEENS4_17SM75_U32x4_LDSM_NENS4_14SM90_TMA_STOREES20_NS4_17SM90_U32x4_STSM_NENS4_39AutoVectorizingCopyWithAssumedAlignmentILi128EEEEEEvvEEEEvNT_6ParamsE --------------------------
	.section	.text._ZN7cutlass13device_kernelINS_4gemm6kernel13GemmUniversalIN4cute5tupleIJiiiiEEENS1_10collective13CollectiveMmaINS1_35MainloopSm100TmaUmmaWarpSpecializedILi8ELi2ELi4ENS5_IJNS4_1CILi1EEENSA_ILi8EEESB_EEEEENS5_IJNSA_ILi64EEENSA_ILi128EEESF_EEENS_10bfloat16_tENS5_IJlSB_lEEESI_SJ_NS4_8TiledMMAINS4_8MMA_AtomIJNS4_20SM100_MMA_F16BF16_SSISI_SI_fLi64ELi128ELNS4_4UMMA5MajorE0ELSO_0ELNSN_7ScaleInE0ELSP_0EEEEEENS4_6LayoutINS5_IJSB_SB_SB_EEENS5_IJNSA_ILi0EEESU_SU_EEEEENS5_IJNS4_10UnderscoreESX_SX_EEEEENS4_23SM90_TMA_LOAD_MULTICASTENS4_14ComposedLayoutINS4_7SwizzleILi3ELi4ELi3EEENS4_18smem_ptr_flag_bitsILi16EEENSS_INS5_IJSC_SF_EEENS5_IJSF_SB_EEEEEEEvNS4_8identityENS4_13SM90_TMA_LOADES19_vS1A_EENS_8epilogue10collective18CollectiveEpilogueINS1D_23Sm100TmaWarpSpecializedILi4ELi2ELi16ELb1ELb0EEEJSH_NS5_IJNSS_ISF_SB_EENSS_INSA_ILi32EEESB_EEEEESI_SJ_SI_SJ_NS1D_6fusion15FusionCallbacksIS1H_NS1M_17LinearCombinationISI_fSI_fLNS_15FloatRoundStyleE2EEESH_S1L_JEEENS4_5SM1004TMEM4LOAD26SM100_TMEM_LOAD_16dp256b4xES1B_NS11_INS12_ILi2ELi4ELi3EEES15_NSS_INS5_IJSC_S1J_EEENS5_IJS1J_SB_EEEEEEENS4_17SM75_U32x4_LDSM_NENS4_14SM90_TMA_STOREES20_NS4_17SM90_U32x4_STSM_NENS4_39AutoVectorizingCopyWithAssumedAlignmentILi128EEEEEEvvEEEEvNT_6ParamsE,"ax",@progbits
	.align	128
.text._ZN7cutlass13device_kernelINS_4gemm6kernel13GemmUniversalIN4cute5tupleIJiiiiEEENS1_10collective13CollectiveMmaINS1_35MainloopSm100TmaUmmaWarpSpecializedILi8ELi2ELi4ENS5_IJNS4_1CILi1EEENSA_ILi8EEESB_EEEEENS5_IJNSA_ILi64EEENSA_ILi128EEESF_EEENS_10bfloat16_tENS5_IJlSB_lEEESI_SJ_NS4_8TiledMMAINS4_8MMA_AtomIJNS4_20SM100_MMA_F16BF16_SSISI_SI_fLi64ELi128ELNS4_4UMMA5MajorE0ELSO_0ELNSN_7ScaleInE0ELSP_0EEEEEENS4_6LayoutINS5_IJSB_SB_SB_EEENS5_IJNSA_ILi0EEESU_SU_EEEEENS5_IJNS4_10UnderscoreESX_SX_EEEEENS4_23SM90_TMA_LOAD_MULTICASTENS4_14ComposedLayoutINS4_7SwizzleILi3ELi4ELi3EEENS4_18smem_ptr_flag_bitsILi16EEENSS_INS5_IJSC_SF_EEENS5_IJSF_SB_EEEEEEEvNS4_8identityENS4_13SM90_TMA_LOADES19_vS1A_EENS_8epilogue10collective18CollectiveEpilogueINS1D_23Sm100TmaWarpSpecializedILi4ELi2ELi16ELb1ELb0EEEJSH_NS5_IJNSS_ISF_SB_EENSS_INSA_ILi32EEESB_EEEEESI_SJ_SI_SJ_NS1D_6fusion15FusionCallbacksIS1H_NS1M_17LinearCombinationISI_fSI_fLNS_15FloatRoundStyleE2EEESH_S1L_JEEENS4_5SM1004TMEM4LOAD26SM100_TMEM_LOAD_16dp256b4xES1B_NS11_INS12_ILi2ELi4ELi3EEES15_NSS_INS5_IJSC_S1J_EEENS5_IJS1J_SB_EEEEEEENS4_17SM75_U32x4_LDSM_NENS4_14SM90_TMA_STOREES20_NS4_17SM90_U32x4_STSM_NENS4_39AutoVectorizingCopyWithAssumedAlignmentILi128EEEEEEvvEEEEvNT_6ParamsE:
        .type           _ZN7cutlass13device_kernelINS_4gemm6kernel13GemmUniversalIN4cute5tupleIJiiiiEEENS1_10collective13CollectiveMmaINS1_35MainloopSm100TmaUmmaWarpSpecializedILi8ELi2ELi4ENS5_IJNS4_1CILi1EEENSA_ILi8EEESB_EEEEENS5_IJNSA_ILi64EEENSA_ILi128EEESF_EEENS_10bfloat16_tENS5_IJlSB_lEEESI_SJ_NS4_8TiledMMAINS4_8MMA_AtomIJNS4_20SM100_MMA_F16BF16_SSISI_SI_fLi64ELi128ELNS4_4UMMA5MajorE0ELSO_0ELNSN_7ScaleInE0ELSP_0EEEEEENS4_6LayoutINS5_IJSB_SB_SB_EEENS5_IJNSA_ILi0EEESU_SU_EEEEENS5_IJNS4_10UnderscoreESX_SX_EEEEENS4_23SM90_TMA_LOAD_MULTICASTENS4_14ComposedLayoutINS4_7SwizzleILi3ELi4ELi3EEENS4_18smem_ptr_flag_bitsILi16EEENSS_INS5_IJSC_SF_EEENS5_IJSF_SB_EEEEEEEvNS4_8identityENS4_13SM90_TMA_LOADES19_vS1A_EENS_8epilogue10collective18CollectiveEpilogueINS1D_23Sm100TmaWarpSpecializedILi4ELi2ELi16ELb1ELb0EEEJSH_NS5_IJNSS_ISF_SB_EENSS_INSA_ILi32EEESB_EEEEESI_SJ_SI_SJ_NS1D_6fusion15FusionCallbacksIS1H_NS1M_17LinearCombinationISI_fSI_fLNS_15FloatRoundStyleE2EEESH_S1L_JEEENS4_5SM1004TMEM4LOAD26SM100_TMEM_LOAD_16dp256b4xES1B_NS11_INS12_ILi2ELi4ELi3EEES15_NSS_INS5_IJSC_S1J_EEENS5_IJS1J_SB_EEEEEEENS4_17SM75_U32x4_LDSM_NENS4_14SM90_TMA_STOREES20_NS4_17SM90_U32x4_STSM_NENS4_39AutoVectorizingCopyWithAssumedAlignmentILi128EEEEEEvvEEEEvNT_6ParamsE,@function
        .size           _ZN7cutlass13device_kernelINS_4gemm6kernel13GemmUniversalIN4cute5tupleIJiiiiEEENS1_10collective13CollectiveMmaINS1_35MainloopSm100TmaUmmaWarpSpecializedILi8ELi2ELi4ENS5_IJNS4_1CILi1EEENSA_ILi8EEESB_EEEEENS5_IJNSA_ILi64EEENSA_ILi128EEESF_EEENS_10bfloat16_tENS5_IJlSB_lEEESI_SJ_NS4_8TiledMMAINS4_8MMA_AtomIJNS4_20SM100_MMA_F16BF16_SSISI_SI_fLi64ELi128ELNS4_4UMMA5MajorE0ELSO_0ELNSN_7ScaleInE0ELSP_0EEEEEENS4_6LayoutINS5_IJSB_SB_SB_EEENS5_IJNSA_ILi0EEESU_SU_EEEEENS5_IJNS4_10UnderscoreESX_SX_EEEEENS4_23SM90_TMA_LOAD_MULTICASTENS4_14ComposedLayoutINS4_7SwizzleILi3ELi4ELi3EEENS4_18smem_ptr_flag_bitsILi16EEENSS_INS5_IJSC_SF_EEENS5_IJSF_SB_EEEEEEEvNS4_8identityENS4_13SM90_TMA_LOADES19_vS1A_EENS_8epilogue10collective18CollectiveEpilogueINS1D_23Sm100TmaWarpSpecializedILi4ELi2ELi16ELb1ELb0EEEJSH_NS5_IJNSS_ISF_SB_EENSS_INSA_ILi32EEESB_EEEEESI_SJ_SI_SJ_NS1D_6fusion15FusionCallbacksIS1H_NS1M_17LinearCombinationISI_fSI_fLNS_15FloatRoundStyleE2EEESH_S1L_JEEENS4_5SM1004TMEM4LOAD26SM100_TMEM_LOAD_16dp256b4xES1B_NS11_INS12_ILi2ELi4ELi3EEES15_NSS_INS5_IJSC_S1J_EEENS5_IJS1J_SB_EEEEEEENS4_17SM75_U32x4_LDSM_NENS4_14SM90_TMA_STOREES20_NS4_17SM90_U32x4_STSM_NENS4_39AutoVectorizingCopyWithAssumedAlignmentILi128EEEEEEvvEEEEvNT_6ParamsE,(.L_x_196 - _ZN7cutlass13device_kernelINS_4gemm6kernel13GemmUniversalIN4cute5tupleIJiiiiEEENS1_10collective13CollectiveMmaINS1_35MainloopSm100TmaUmmaWarpSpecializedILi8ELi2ELi4ENS5_IJNS4_1CILi1EEENSA_ILi8EEESB_EEEEENS5_IJNSA_ILi64EEENSA_ILi128EEESF_EEENS_10bfloat16_tENS5_IJlSB_lEEESI_SJ_NS4_8TiledMMAINS4_8MMA_AtomIJNS4_20SM100_MMA_F16BF16_SSISI_SI_fLi64ELi128ELNS4_4UMMA5MajorE0ELSO_0ELNSN_7ScaleInE0ELSP_0EEEEEENS4_6LayoutINS5_IJSB_SB_SB_EEENS5_IJNSA_ILi0EEESU_SU_EEEEENS5_IJNS4_10UnderscoreESX_SX_EEEEENS4_23SM90_TMA_LOAD_MULTICASTENS4_14ComposedLayoutINS4_7SwizzleILi3ELi4ELi3EEENS4_18smem_ptr_flag_bitsILi16EEENSS_INS5_IJSC_SF_EEENS5_IJSF_SB_EEEEEEEvNS4_8identityENS4_13SM90_TMA_LOADES19_vS1A_EENS_8epilogue10collective18CollectiveEpilogueINS1D_23Sm100TmaWarpSpecializedILi4ELi2ELi16ELb1ELb0EEEJSH_NS5_IJNSS_ISF_SB_EENSS_INSA_ILi32EEESB_EEEEESI_SJ_SI_SJ_NS1D_6fusion15FusionCallbacksIS1H_NS1M_17LinearCombinationISI_fSI_fLNS_15FloatRoundStyleE2EEESH_S1L_JEEENS4_5SM1004TMEM4LOAD26SM100_TMEM_LOAD_16dp256b4xES1B_NS11_INS12_ILi2ELi4ELi3EEES15_NSS_INS5_IJSC_S1J_EEENS5_IJS1J_SB_EEEEEEENS4_17SM75_U32x4_LDSM_NENS4_14SM90_TMA_STOREES20_NS4_17SM90_U32x4_STSM_NENS4_39AutoVectorizingCopyWithAssumedAlignmentILi128EEEEEEvvEEEEvNT_6ParamsE)
        .other          _ZN7cutlass13device_kernelINS_4gemm6kernel13GemmUniversalIN4cute5tupleIJiiiiEEENS1_10collective13CollectiveMmaINS1_35MainloopSm100TmaUmmaWarpSpecializedILi8ELi2ELi4ENS5_IJNS4_1CILi1EEENSA_ILi8EEESB_EEEEENS5_IJNSA_ILi64EEENSA_ILi128EEESF_EEENS_10bfloat16_tENS5_IJlSB_lEEESI_SJ_NS4_8TiledMMAINS4_8MMA_AtomIJNS4_20SM100_MMA_F16BF16_SSISI_SI_fLi64ELi128ELNS4_4UMMA5MajorE0ELSO_0ELNSN_7ScaleInE0ELSP_0EEEEEENS4_6LayoutINS5_IJSB_SB_SB_EEENS5_IJNSA_ILi0EEESU_SU_EEEEENS5_IJNS4_10UnderscoreESX_SX_EEEEENS4_23SM90_TMA_LOAD_MULTICASTENS4_14ComposedLayoutINS4_7SwizzleILi3ELi4ELi3EEENS4_18smem_ptr_flag_bitsILi16EEENSS_INS5_IJSC_SF_EEENS5_IJSF_SB_EEEEEEEvNS4_8identityENS4_13SM90_TMA_LOADES19_vS1A_EENS_8epilogue10collective18CollectiveEpilogueINS1D_23Sm100TmaWarpSpecializedILi4ELi2ELi16ELb1ELb0EEEJSH_NS5_IJNSS_ISF_SB_EENSS_INSA_ILi32EEESB_EEEEESI_SJ_SI_SJ_NS1D_6fusion15FusionCallbacksIS1H_NS1M_17LinearCombinationISI_fSI_fLNS_15FloatRoundStyleE2EEESH_S1L_JEEENS4_5SM1004TMEM4LOAD26SM100_TMEM_LOAD_16dp256b4xES1B_NS11_INS12_ILi2ELi4ELi3EEES15_NSS_INS5_IJSC_S1J_EEENS5_IJS1J_SB_EEEEEEENS4_17SM75_U32x4_LDSM_NENS4_14SM90_TMA_STOREES20_NS4_17SM90_U32x4_STSM_NENS4_39AutoVectorizingCopyWithAssumedAlignmentILi128EEEEEEvvEEEEvNT_6ParamsE,@"STO_CUDA_ENTRY STV_DEFAULT"
_ZN7cutlass13device_kernelINS_4gemm6kernel13GemmUniversalIN4cute5tupleIJiiiiEEENS1_10collective13CollectiveMmaINS1_35MainloopSm100TmaUmmaWarpSpecializedILi8ELi2ELi4ENS5_IJNS4_1CILi1EEENSA_ILi8EEESB_EEEEENS5_IJNSA_ILi64EEENSA_ILi128EEESF_EEENS_10bfloat16_tENS5_IJlSB_lEEESI_SJ_NS4_8TiledMMAINS4_8MMA_AtomIJNS4_20SM100_MMA_F16BF16_SSISI_SI_fLi64ELi128ELNS4_4UMMA5MajorE0ELSO_0ELNSN_7ScaleInE0ELSP_0EEEEEENS4_6LayoutINS5_IJSB_SB_SB_EEENS5_IJNSA_ILi0EEESU_SU_EEEEENS5_IJNS4_10UnderscoreESX_SX_EEEEENS4_23SM90_TMA_LOAD_MULTICASTENS4_14ComposedLayoutINS4_7SwizzleILi3ELi4ELi3EEENS4_18smem_ptr_flag_bitsILi16EEENSS_INS5_IJSC_SF_EEENS5_IJSF_SB_EEEEEEEvNS4_8identityENS4_13SM90_TMA_LOADES19_vS1A_EENS_8epilogue10collective18CollectiveEpilogueINS1D_23Sm100TmaWarpSpecializedILi4ELi2ELi16ELb1ELb0EEEJSH_NS5_IJNSS_ISF_SB_EENSS_INSA_ILi32EEESB_EEEEESI_SJ_SI_SJ_NS1D_6fusion15FusionCallbacksIS1H_NS1M_17LinearCombinationISI_fSI_fLNS_15FloatRoundStyleE2EEESH_S1L_JEEENS4_5SM1004TMEM4LOAD26SM100_TMEM_LOAD_16dp256b4xES1B_NS11_INS12_ILi2ELi4ELi3EEES15_NSS_INS5_IJSC_S1J_EEENS5_IJS1J_SB_EEEEEEENS4_17SM75_U32x4_LDSM_NENS4_14SM90_TMA_STOREES20_NS4_17SM90_U32x4_STSM_NENS4_39AutoVectorizingCopyWithAssumedAlignmentILi128EEEEEEvvEEEEvNT_6ParamsE:
[----:B------:R-:W1:Y:S01]  /*0000*/  LDC R1, c[0x0][0x37c] ;  /* 0x0000df00ff017b82 */ /* 0x000e620000000800 */
[----:B------:R-:W2:Y:S01]  /*0010*/  S2R R57, SR_TID.X ;  /* 0x0000000000397919 */ /* 0x000ea20000002100 */
[----:B------:R-:W3:Y:S01]  /*0020*/  LDCU.64 UR8, c[0x0][0x890] ;  /* 0x00011200ff0877ac */ /* 0x000ee20008000a00 */
[----:B------:R-:W-:Y:S02]  /*0030*/  PRMT R45, RZ, 0x7610, R45 ;  /* 0x00007610ff2d7816 */ /* 0x000fe4000000002d */
[----:B------:R-:W-:Y:S01]  /*0040*/  ELECT P3, URZ, PT ;  /* 0x0000000000ff782f */ /* 0x000fe20003860000 */
[----:B---3--:R-:W-:-:S04]  /*0050*/  UISETP.NE.U32.AND UP0, UPT, UR8, URZ, UPT ;  /* 0x000000ff0800728c */ /* 0x008fc8000bf05070 */
[----:B------:R-:W-:Y:S01]  /*0060*/  UISETP.NE.AND.EX UP0, UPT, UR9, URZ, UPT, UP0 ;  /* 0x000000ff0900728c */ /* 0x000fe2000bf05300 */
[----:B--2---:R-:W-:-:S05]  /*0070*/  SHF.R.U32.HI R46, RZ, 0x5, R57 ;  /* 0x00000005ff2e7819 */ /* 0x004fca0000011639 */
[----:B------:R-:W2:Y:S02]  /*0080*/  SHFL.IDX PT, R0, R46, RZ, 0x1f ;  /* 0x00001fff2e007589 */ /* 0x000ea400000e0000 */
[----:B--2---:R-:W-:Y:S01]  /*0090*/  R2UR UR17, R0 ;  /* 0x00000000001172ca */ /* 0x004fe200000e0000 */
[----:B-1----:R-:W-:-:S14]  /*00a0*/  BRA.U UP0, `(.L_x_0) ;  /* 0x0000000100307547 */ /* 0x002fdc000b800000 */
[----:B------:R-:W1:Y:S02]  /*00b0*/  LDCU.64 UR4, c[0x0][0x888] ;  /* 0x00011100ff0477ac */ /* 0x000e640008000a00 */
[----:B-1----:R-:W-:-:S04]  /*00c0*/  UISETP.NE.U32.AND UP0, UPT, UR4, URZ, UPT ;  /* 0x000000ff0400728c */ /* 0x002fc8000bf05070 */
[----:B------:R-:W-:-:S09]  /*00d0*/  UISETP.NE.AND.EX UP0, UPT, UR5, URZ, UPT, UP0 ;  /* 0x000000ff0500728c */ /* 0x000fd2000bf05300 */
[----:B------:R-:W-:Y:S05]  /*00e0*/  BRA.U !UP0, `(.L_x_1) ;  /* 0x0000000108147547 */ /* 0x000fea000b800000 */
[----:B------:R-:W1:Y:S01]  /*00f0*/  LDC.64 R2, c[0x0][0x888] ;  /* 0x00022200ff027b82 */ /* 0x000e620000000a00 */
[----:B------:R-:W1:Y:S02]  /*0100*/  LDCU.64 UR4, c[0x0][0x358] ;  /* 0x00006b00ff0477ac */ /* 0x000e640008000a00 */
[----:B-1----:R1:W5:Y:S01]  /*0110*/  LDG.E R27, desc[UR4][R2.64] ;  /* 0x00000004021b7981 */ /* 0x002362000c1e1900 */
[----:B------:R-:W-:Y:S01]  /*0120*/  HFMA2 R45, -RZ, RZ, 0, 5.9604644775390625e-08 ;  /* 0x00000001ff2d7431 */ /* 0x000fe200000001ff */
[----:B------:R-:W-:Y:S05]  /*0130*/  BRA `(.L_x_0) ;  /* 0x00000000000c7947 */ /* 0x000fea0003800000 */
.L_x_1:
[----:B------:R-:W1:Y:S01]  /*0140*/  LDCU UR4, c[0x0][0x880] ;  /* 0x00011000ff0477ac */ /* 0x000e620008000800 */
[----:B------:R-:W-:Y:S01]  /*0150*/  HFMA2 R45, -RZ, RZ, 0, 5.9604644775390625e-08 ;  /* 0x00000001ff2d7431 */ /* 0x000fe200000001ff */
[----:B-1----:R-:W-:-:S07]  /*0160*/  MOV R27, UR4 ;  /* 0x00000004001b7c02 */ /* 0x002fce0008000f00 */
.L_x_0:
[----:B------:R-:W2:Y:S02]  /*0170*/  LDCU.64 UR4, c[0x0][0x8b0] ;  /* 0x00011600ff0477ac */ /* 0x000ea40008000a00 */
[----:B--2---:R-:W-:-:S04]  /*0180*/  UISETP.NE.U32.AND UP0, UPT, UR4, URZ, UPT ;  /* 0x000000ff0400728c */ /* 0x004fc8000bf05070 */
[----:B------:R-:W-:-:S09]  /*0190*/  UISETP.NE.AND.EX UP0, UPT, UR5, URZ, UPT, UP0 ;  /* 0x000000ff0500728c */ /* 0x000fd2000bf05300 */
[----:B------:R-:W-:Y:S05]  /*01a0*/  BRA.U UP0, `(.L_x_2) ;  /* 0x0000000100287547 */ /* 0x000fea000b800000 */
[----:B------:R-:W2:Y:S02]  /*01b0*/  LDCU.64 UR4, c[0x0][0x8a8] ;  /* 0x00011500ff0477ac */ /* 0x000ea40008000a00 */
[----:B--2---:R-:W-:-:S04]  /*01c0*/  UISETP.NE.U32.AND UP0, UPT, UR4, URZ, UPT ;  /* 0x000000ff0400728c */ /* 0x004fc8000bf05070 */
[----:B------:R-:W-:-:S09]  /*01d0*/  UISETP.NE.AND.EX UP0, UPT, UR5, URZ, UPT, UP0 ;  /* 0x000000ff0500728c */ /* 0x000fd2000bf05300 */
[----:B------:R-:W-:Y:S05]  /*01e0*/  BRA.U !UP0, `(.L_x_3) ;  /* 0x0000000108107547 */ /* 0x000fea000b800000 */
[----:B------:R-:W2:Y:S01]  /*01f0*/  LDC.64 R24, c[0x0][0x8a8] ;  /* 0x00022a00ff187b82 */ /* 0x000ea20000000a00 */
[----:B------:R-:W2:Y:S02]  /*0200*/  LDCU.64 UR4, c[0x0][0x358] ;  /* 0x00006b00ff0477ac */ /* 0x000ea40008000a00 */
[----:B--2---:R2:W5:Y:S01]  /*0210*/  LDG.E R24, desc[UR4][R24.64] ;  /* 0x0000000418187981 */ /* 0x004562000c1e1900 */
[----:B------:R-:W-:Y:S05]  /*0220*/  BRA `(.L_x_2) ;  /* 0x0000000000087947 */ /* 0x000fea0003800000 */
.L_x_3:
[----:B------:R-:W2:Y:S02]  /*0230*/  LDCU UR4, c[0x0][0x8a0] ;  /* 0x00011400ff0477ac */ /* 0x000ea40008000800 */
[----:B--2---:R-:W-:Y:S02]  /*0240*/  MOV R24, UR4 ;  /* 0x0000000400187c02 */ /* 0x004fe40008000f00 */
.L_x_2:
[----:B------:R-:W-:Y:S01]  /*0250*/  IMAD.U32 R0, RZ, RZ, UR17 ;  /* 0x00000011ff007e24 */ /* 0x000fe2000f8e00ff */
[----:B------:R-:W-:Y:S04]  /*0260*/  BSSY.RECONVERGENT B0, `(.L_x_4) ;  /* 0x000000c000007945 */ /* 0x000fe80003800200 */
[C---:B------:R-:W-:Y:S02]  /*0270*/  ISETP.NE.OR P1, PT, R0.reuse, 0x1, !P3 ;  /* 0x000000010000780c */ /* 0x040fe40005f25670 */
[----:B------:R-:W-:-:S11]  /*0280*/  ISETP.NE.OR P0, PT, R0, 0x3, !P3 ;  /* 0x000000030000780c */ /* 0x000fd60005f05670 */
[----:B------:R-:W-:Y:S05]  /*0290*/  @P1 BRA `(.L_x_5) ;  /* 0x0000000000201947 */ /* 0x000fea0003800000 */
[----:B------:R-:W3:Y:S02]  /*02a0*/  LDCU.64 UR4, c[0x0][0x348] ;  /* 0x00006900ff0477ac */ /* 0x000ee40008000a00 */
[----:B---3--:R-:W-:Y:S02]  /*02b0*/  UIADD3 UR6, UP1, UPT, UR4, 0x80, URZ ;  /* 0x0000008004067890 */ /* 0x008fe4000ff3e0ff */
[----:B------:R-:W-:Y:S02]  /*02c0*/  UIADD3 UR4, UP0, UPT, UR4, 0x180, URZ ;  /* 0x0000018004047890 */ /* 0x000fe4000ff1e0ff */
[----:B------:R-:W-:Y:S02]  /*02d0*/  UIADD3.X UR7, UPT, UPT, URZ, UR5, URZ, UP1, !UPT ;  /* 0x00000005ff077290 */ /* 0x000fe40008ffe4ff */
[----:B------:R-:W-:-:S07]  /*02e0*/  UIADD3.X UR5, UPT, UPT, URZ, UR5, URZ, UP0, !UPT ;  /* 0x00000005ff057290 */ /* 0x000fce00087fe4ff */
[----:B------:R3:W-:Y:S02]  /*02f0*/  UTMACCTL.PF [UR6] ;  /* 0x00000000060079b9 */ /* 0x0007e40008040000 */
[----:B------:R3:W-:Y:S02]  /*0300*/  UTMACCTL.PF [UR4] ;  /* 0x00000000040079b9 */ /* 0x0007e40008040000 */
[----:B---3--:R-:W-:Y:S01]  /*0310*/  NOP ;  /* 0x0000000000007918 */ /* 0x008fe20000000000 */
.L_x_5:
[----:B------:R-:W-:Y:S05]  /*0320*/  BSYNC.RECONVERGENT B0 ;  /* 0x0000000000007941 */ /* 0x000fea0003800200 */
.L_x_4:
[----:B------:R-:W-:Y:S04]  /*0330*/  BSSY.RECONVERGENT B0, `(.L_x_6) ;  /* 0x000000a000007945 */ /* 0x000fe80003800200 */
        /* <DEDUP_REMOVED lines=9> */
.L_x_7:
[----:B------:R-:W-:Y:S05]  /*03d0*/  BSYNC.RECONVERGENT B0 ;  /* 0x0000000000007941 */ /* 0x000fea0003800200 */
.L_x_6:
[----:B------:R-:W3:Y:S01]  /*03e0*/  LDCU.64 UR4, c[0x0][0x888] ;  /* 0x00011100ff0477ac */ /* 0x000ee20008000a00 */
[----:B------:R-:W-:Y:S02]  /*03f0*/  UISETP.EQ.U32.AND UP1, UPT, UR8, URZ, UPT ;  /* 0x000000ff0800728c */ /* 0x000fe4000bf22070 */
[----:B------:R-:W-:Y:S02]  /*0400*/  UPLOP3.LUT UP3, UPT, UPT, UPT, UPT, 0x80, 0x8 ;  /* 0x000000000008789c */ /* 0x000fe40003f6f070 */
[----:B---3--:R-:W-:-:S04]  /*0410*/  UISETP.NE.U32.AND UP0, UPT, UR4, URZ, UPT ;  /* 0x000000ff0400728c */ /* 0x008fc8000bf05070 */
[----:B------:R-:W-:-:S04]  /*0420*/  UISETP.NE.AND.EX UP0, UPT, UR5, URZ, UPT, UP0 ;  /* 0x000000ff0500728c */ /* 0x000fc8000bf05300 */
[----:B------:R-:W-:-:S04]  /*0430*/  UISETP.EQ.OR.EX UP2, UPT, UR9, URZ, !UP0, UP1 ;  /* 0x000000ff0900728c */ /* 0x000fc8000c742710 */
[----:B------:R-:W-:-:S06]  /*0440*/  UP2UR UR4, UPR, URZ, 0x4 ;  /* 0x00000004ff047883 */ /* 0x000fcc0008000000 */
[----:B------:R-:W-:Y:S01]  /*0450*/  MOV R49, UR4 ;  /* 0x0000000400317c02 */ /* 0x000fe20008000f00 */
[----:B------:R-:W-:Y:S06]  /*0460*/  BRA.U !UP2, `(.L_x_8) ;  /* 0x000000010a207547 */ /* 0x000fec000b800000 */
[----:B------:R-:W-:Y:S01]  /*0470*/  UISETP.NE.U32.AND UP1, UPT, UR8, URZ, UPT ;  /* 0x000000ff0800728c */ /* 0x000fe2000bf25070 */
[----:B-----5:R-:W-:Y:S01]  /*0480*/  FSETP.NEU.AND P0, PT, R27, RZ, PT ;  /* 0x000000ff1b00720b */ /* 0x020fe20003f0d000 */
[----:B------:R-:W-:Y:S02]  /*0490*/  USEL UR4, URZ, 0xffffffff, UP0 ;  /* 0xffffffffff047887 */ /* 0x000fe40008000000 */
[----:B------:R-:W-:-:S10]  /*04a0*/  UISETP.NE.AND.EX UP1, UPT, UR9, URZ, UPT, UP1 ;  /* 0x000000ff0900728c */ /* 0x000fd4000bf25310 */
[----:B------:R-:W-:Y:S01]  /*04b0*/  VOTEU.ANY UP0, P0 ;  /* 0x0000000000ff7886 */ /* 0x000fe20000000100 */
[----:B------:R-:W-:-:S04]  /*04c0*/  @!UP1 USEL UR4, URZ, 0xffffffff, UP0 ;  /* 0xffffffffff049887 */ /* 0x000fc80008000000 */
[----:B------:R-:W-:-:S04]  /*04d0*/  ULOP3.LUT UR4, UR4, 0x1, URZ, 0xc0, !UPT ;  /* 0x0000000104047892 */ /* 0x000fc8000f8ec0ff */
[----:B------:R-:W-:-:S11]  /*04e0*/  UISETP.NE.U32.AND UP3, UPT, UR4, 0x1, UPT ;  /* 0x000000010400788c */ /* 0x000fd6000bf65070 */
.L_x_8:
[----:B-1----:R-:W1:Y:S01]  /*04f0*/  SHFL.IDX PT, R2, R46, RZ, 0x1f ;  /* 0x00001fff2e027589 */ /* 0x002e6200000e0000 */
[----:B------:R-:W-:-:S04]  /*0500*/  UISETP.NE.AND UP0, UPT, UR17, 0x2, UPT ;  /* 0x000000021100788c */ /* 0x000fc8000bf05270 */
[----:B------:R-:W-:Y:S01]  /*0510*/  USEL UR48, URZ, 0x1, UP0 ;  /* 0x00000001ff307887 */ /* 0x000fe20008000000 */
[----:B-1----:R-:W-:-:S13]  /*0520*/  ISETP.NE.AND P0, PT, R2, RZ, PT ;  /* 0x000000ff0200720c */ /* 0x002fda0003f05270 */
[----:B------:R-:W-:Y:S05]  /*0530*/  @P0 BRA `(.L_x_9) ;  /* 0x0000000000840947 */ /* 0x000fea0003800000 */
[----:B------:R-:W-:Y:S01]  /*0540*/  ELECT P0, URZ, PT ;  /* 0x0000000000ff782f */ /* 0x000fe20003800000 */
[----:B------:R-:W-:-:S12]  /*0550*/  BSSY.RECONVERGENT B0, `(.L_x_9) ;  /* 0x000001f000007945 */ /* 0x000fd80003800200 */
[----:B------:R-:W-:Y:S05]  /*0560*/  @!P0 BRA `(.L_x_10) ;  /* 0x0000000000748947 */ /* 0x000fea0003800000 */
[----:B------:R-:W1:Y:S01]  /*0570*/  S2UR UR4, SR_CgaCtaId ;  /* 0x00000000000479c3 */ /* 0x000e620000008800 */
[----:B------:R-:W-:Y:S01]  /*0580*/  UMOV UR5, 0x400 ;  /* 0x0000040000057882 */ /* 0x000fe20000000000 */
[----:B------:R-:W-:Y:S01]  /*0590*/  UMOV UR8, 0x1 ;  /* 0x0000000100087882 */ /* 0x000fe20000000000 */
[----:B------:R-:W-:Y:S01]  /*05a0*/  UMOV UR6, 0x8 ;  /* 0x0000000800067882 */ /* 0x000fe20000000000 */
[----:B------:R-:W-:-:S04]  /*05b0*/  UIADD3 UR8, UPT, UPT, -UR8, 0x100000, URZ ;  /* 0x0010000008087890 */ /* 0x000fc8000fffe1ff */
[----:B------:R-:W-:Y:S02]  /*05c0*/  USHF.L.U32 UR9, UR8, 0xb, URZ ;  /* 0x0000000b08097899 */ /* 0x000fe400080006ff */
[----:B------:R-:W-:Y:S02]  /*05d0*/  USHF.L.U32 UR8, UR8, 0x1, URZ ;  /* 0x0000000108087899 */ /* 0x000fe400080006ff */
[----:B------:R-:W-:-:S04]  /*05e0*/  UIADD3 UR6, UPT, UPT, -UR6, 0x100000, URZ ;  /* 0x0010000006067890 */ /* 0x000fc8000fffe1ff */
[----:B------:R-:W-:Y:S02]  /*05f0*/  USHF.L.U32 UR7, UR6, 0xb, URZ ;  /* 0x0000000b06077899 */ /* 0x000fe400080006ff */
[----:B------:R-:W-:Y:S02]  /*0600*/  USHF.L.U32 UR6, UR6, 0x1, URZ ;  /* 0x0000000106067899 */ /* 0x000fe400080006ff */
[----:B-1----:R-:W-:Y:S01]  /*0610*/  ULEA UR4, UR4, UR5, 0x18 ;  /* 0x0000000504047291 */ /* 0x002fe2000f8ec0ff */
[----:B------:R-:W1:Y:S11]  /*0620*/  FENCE.VIEW.ASYNC.S ;  /* 0x00000000000073c6 */ /* 0x000e760000000000 */
[----:B-1----:R1:W3:Y:S01]  /*0630*/  SYNCS.EXCH.64 URZ, [UR4], UR8 ;  /* 0x0000000804ff75b2 */ /* 0x0022e20008000100 */
[----:B------:R1:W4:Y:S01]  /*0640*/  SYNCS.EXCH.64 URZ, [UR4+0x40], UR6 ;  /* 0x0000400604ff75b2 */ /* 0x0003220008000100 */
[----:B------:R1:W1:Y:S01]  /*0650*/  SYNCS.EXCH.64 URZ, [UR4+0x8], UR8 ;  /* 0x0000080804ff75b2 */ /* 0x0002620008000100 */
        /* <DEDUP_REMOVED lines=13> */
[----:B------:R-:W-:Y:S01]  /*0730*/  NOP ;  /* 0x0000000000007918 */ /* 0x000fe20000000000 */
.L_x_10:
[----:B-1----:R-:W-:Y:S05]  /*0740*/  BSYNC.RECONVERGENT B0 ;  /* 0x0000000000007941 */ /* 0x002fea0003800200 */
.L_x_9:
[----:B------:R-:W1:Y:S01]  /*0750*/  SHFL.IDX PT, R2, R46, RZ, 0x1f ;  /* 0x00001fff2e027589 */ /* 0x000e6200000e0000 */
[----:B------:R-:W-:Y:S01]  /*0760*/  NOP ;  /* 0x0000000000007918 */ /* 0x000fe20000000000 */
[----:B-1----:R-:W-:-:S13]  /*0770*/  ISETP.NE.AND P0, PT, R2, 0x1, PT ;  /* 0x000000010200780c */ /* 0x002fda0003f05270 */
[----:B------:R-:W-:Y:S05]  /*0780*/  @P0 BRA `(.L_x_11) ;  /* 0x0000000000580947 */ /* 0x000fea0003800000 */
        /* <DEDUP_REMOVED lines=9> */
[----:B------:R-:W-:Y:S01]  /*0820*/  USHF.L.U32 UR6, UR6, 0x1, URZ ;  /* 0x0000000106067899 */ /* 0x000fe200080006ff */
[----:B------:R-:W-:Y:S01]  /*0830*/  ELECT P0, URZ, PT ;  /* 0x0000000000ff782f */ /* 0x000fe20003800000 */
[----:B-1----:R-:W-:Y:S01]  /*0840*/  ULEA UR4, UR4, UR5, 0x18 ;  /* 0x0000000504047291 */ /* 0x002fe2000f8ec0ff */
[----:B------:R-:W1:Y:S11]  /*0850*/  FENCE.VIEW.ASYNC.S ;  /* 0x00000000000073c6 */ /* 0x000e760000000000 */
[----:B-1----:R1:W1:Y:S01]  /*0860*/  SYNCS.EXCH.64 URZ, [UR4+0x80], UR8 ;  /* 0x0000800804ff75b2 */ /* 0x0022620008000100 */
        /* <DEDUP_REMOVED lines=8> */
.L_x_11:
[----:B------:R-:W2:Y:S01]  /*08f0*/  SHFL.IDX PT, R2, R46, RZ, 0x1f ;  /* 0x00001fff2e027589 */ /* 0x000ea200000e0000 */
[----:B------:R-:W-:Y:S01]  /*0900*/  NOP ;  /* 0x0000000000007918 */ /* 0x000fe20000000000 */
[----:B--2---:R-:W-:-:S13]  /*0910*/  ISETP.NE.AND P0, PT, R2, 0x3, PT ;  /* 0x000000030200780c */ /* 0x004fda0003f05270 */
[----:B------:R-:W-:Y:S05]  /*0920*/  @P0 BRA `(.L_x_12) ;  /* 0x0000000000300947 */ /* 0x000fea0003800000 */
[----:B-1----:R-:W1:Y:S01]  /*0930*/  S2UR UR4, SR_CgaCtaId ;  /* 0x00000000000479c3 */ /* 0x002e620000008800 */
[----:B------:R-:W-:Y:S01]  /*0940*/  UMOV UR6, 0x400 ;  /* 0x0000040000067882 */ /* 0x000fe20000000000 */
[----:B------:R-:W-:Y:S01]  /*0950*/  UMOV UR5, 0x20 ;  /* 0x0000002000057882 */ /* 0x000fe20000000000 */
[----:B------:R-:W-:Y:S01]  /*0960*/  ELECT P0, URZ, PT ;  /* 0x0000000000ff782f */ /* 0x000fe20003800000 */
[----:B-1----:R-:W-:Y:S02]  /*0970*/  ULEA UR6, UR4, UR6, 0x18 ;  /* 0x0000000604067291 */ /* 0x002fe4000f8ec0ff */
[----:B------:R-:W-:-:S04]  /*0980*/  UIADD3 UR4, UPT, UPT, -UR5, 0x100000, URZ ;  /* 0x0010000005047890 */ /* 0x000fc8000fffe1ff */
[----:B------:R-:W-:Y:S02]  /*0990*/  USHF.L.U32 UR5, UR4, 0xb, URZ ;  /* 0x0000000b04057899 */ /* 0x000fe400080006ff */
[----:B------:R-:W-:Y:S01]  /*09a0*/  USHF.L.U32 UR4, UR4, 0x1, URZ ;  /* 0x0000000104047899 */ /* 0x000fe200080006ff */
[----:B------:R-:W1:Y:S11]  /*09b0*/  FENCE.VIEW.ASYNC.S ;  /* 0x00000000000073c6 */ /* 0x000e760000000000 */
[----:B-1----:R2:W1:Y:S01]  /*09c0*/  SYNCS.EXCH.64 URZ, [UR6+0xc0], UR4 ;  /* 0x0000c00406ff75b2 */ /* 0x0024620008000100 */
[----:B------:R2:W1:Y:S02]  /*09d0*/  SYNCS.EXCH.64 URZ, [UR6+0xc8], UR4 ;  /* 0x0000c80406ff75b2 */ /* 0x0004640008000100 */
[----:B--2---:R-:W-:Y:S01]  /*09e0*/  NOP ;  /* 0x0000000000007918 */ /* 0x004fe20000000000 */
.L_x_12:
[----:B------:R-:W2:Y:S01]  /*09f0*/  SHFL.IDX PT, R2, R46, RZ, 0x1f ;  /* 0x00001fff2e027589 */ /* 0x000ea200000e0000 */
[----:B------:R-:W-:Y:S01]  /*0a00*/  NOP ;  /* 0x0000000000007918 */ /* 0x000fe20000000000 */
[----:B--2---:R-:W-:-:S13]  /*0a10*/  ISETP.NE.AND P0, PT, R2, 0x4, PT ;  /* 0x000000040200780c */ /* 0x004fda0003f05270 */
[----:B------:R-:W-:Y:S05]  /*0a20*/  @P0 BRA `(.L_x_13) ;  /* 0x00000000004c0947 */ /* 0x000fea0003800000 */
[----:B-1----:R-:W1:Y:S01]  /*0a30*/  S2UR UR6, SR_CgaCtaId ;  /* 0x00000000000679c3 */ /* 0x002e620000008800 */
[----:B------:R-:W-:Y:S01]  /*0a40*/  UMOV UR4, 0x720 ;  /* 0x0000072000047882 */ /* 0x000fe20000000000 */
[----:B------:R-:W-:Y:S01]  /*0a50*/  UMOV UR5, 0x400 ;  /* 0x0000040000057882 */ /* 0x000fe20000000000 */
[----:B------:R-:W-:Y:S01]  /*0a60*/  USEL UR4, UR4, 0x620, UP3 ;  /* 0x0000062004047887 */ /* 0x000fe20009800000 */
[----:B------:R-:W-:Y:S01]  /*0a70*/  UMOV UR8, 0x1 ;  /* 0x0000000100087882 */ /* 0x000fe20000000000 */
[----:B------:R-:W-:Y:S01]  /*0a80*/  ELECT P0, URZ, PT ;  /* 0x0000000000ff782f */ /* 0x000fe20003800000 */
[----:B------:R-:W-:-:S04]  /*0a90*/  UIADD3 UR8, UPT, UPT, -UR8, 0x100000, URZ ;  /* 0x0010000008087890 */ /* 0x000fc8000fffe1ff */
[----:B------:R-:W-:Y:S02]  /*0aa0*/  USHF.L.U32 UR9, UR8, 0xb, URZ ;  /* 0x0000000b08097899 */ /* 0x000fe400080006ff */
[----:B------:R-:W-:Y:S02]  /*0ab0*/  USHF.L.U32 UR8, UR8, 0x1, URZ ;  /* 0x0000000108087899 */ /* 0x000fe400080006ff */
[----:B-1----:R-:W-:Y:S02]  /*0ac0*/  ULEA UR6, UR6, UR5, 0x18 ;  /* 0x0000000506067291 */ /* 0x002fe4000f8ec0ff */
[----:B------:R-:W-:-:S04]  /*0ad0*/  UIADD3 UR4, UPT, UPT, -UR4, 0x100000, URZ ;  /* 0x0010000004047890 */ /* 0x000fc8000fffe1ff */
[----:B------:R-:W-:Y:S02]  /*0ae0*/  USHF.L.U32 UR5, UR4, 0xb, URZ ;  /* 0x0000000b04057899 */ /* 0x000fe400080006ff */
[----:B------:R-:W-:Y:S01]  /*0af0*/  USHF.L.U32 UR4, UR4, 0x1, URZ ;  /* 0x0000000104047899 */ /* 0x000fe200080006ff */
[----:B------:R-:W1:Y:S03]  /*0b00*/  FENCE.VIEW.ASYNC.S ;  /* 0x00000000000073c6 */ /* 0x000e660000000000 */
[----:B-1----:R2:W1:Y:S08]  /*0b10*/  SYNCS.EXCH.64 URZ, [UR6+0xd0], UR8 ;  /* 0x0000d00806ff75b2 */ /* 0x0024700008000100 */
[----:B------:R2:W1:Y:S01]  /*0b20*/  SYNCS.EXCH.64 URZ, [UR6+0xe0], UR4 ;  /* 0x0000e00406ff75b2 */ /* 0x0004620008000100 */
[----:B------:R2:W1:Y:S01]  /*0b30*/  SYNCS.EXCH.64 URZ, [UR6+0xd8], UR8 ;  /* 0x0000d80806ff75b2 */ /* 0x0004620008000100 */
[----:B------:R2:W1:Y:S02]  /*0b40*/  SYNCS.EXCH.64 URZ, [UR6+0xe8], UR4 ;  /* 0x0000e80406ff75b2 */ /* 0x0004640008000100 */
[----:B--2---:R-:W-:Y:S01]  /*0b50*/  NOP ;  /* 0x0000000000007918 */ /* 0x004fe20000000000 */
.L_x_13:
[----:B------:R-:W2:Y:S01]  /*0b60*/  SHFL.IDX PT, R2, R46, RZ, 0x1f ;  /* 0x00001fff2e027589 */ /* 0x000ea200000e0000 */
[----:B------:R-:W-:Y:S01]  /*0b70*/  NOP ;  /* 0x0000000000007918 */ /* 0x000fe20000000000 */
[----:B--2---:R-:W-:-:S13]  /*0b80*/  ISETP.NE.AND P0, PT, R2, 0x5, PT ;  /* 0x000000050200780c */ /* 0x004fda0003f05270 */
[----:B------:R-:W-:Y:S05]  /*0b90*/  @P0 BRA `(.L_x_14) ;  /* 0x0000000000580947 */ /* 0x000fea0003800000 */
[----:B-1----:R-:W1:Y:S01]  /*0ba0*/  S2UR UR4, SR_CgaCtaId ;  /* 0x00000000000479c3 */ /* 0x002e620000008800 */
        /* <DEDUP_REMOVED lines=19> */
[----:B------:R2:W1:Y:S02]  /*0ce0*/  SYNCS.EXCH.64 URZ, [UR4+0x128], UR6 ;  /* 0x0001280604ff75b2 */ /* 0x0004640008000100 */
[----:B--2---:R-:W-:Y:S01]  /*0cf0*/  NOP ;  /* 0x0000000000007918 */ /* 0x004fe20000000000 */
.L_x_14:
[----:B------:R-:W2:Y:S01]  /*0d00*/  SHFL.IDX PT, R2, R46, RZ, 0x1f ;  /* 0x00001fff2e027589 */ /* 0x000ea200000e0000 */
[----:B------:R-:W-:Y:S01]  /*0d10*/  NOP ;  /* 0x0000000000007918 */ /* 0x000fe20000000000 */
[----:B--2---:R-:W-:-:S13]  /*0d20*/  ISETP.NE.AND P0, PT, R2, 0x3, PT ;  /* 0x000000030200780c */ /* 0x004fda0003f05270 */
[----:B------:R-:W-:Y:S05]  /*0d30*/  @P0 BRA `(.L_x_15) ;  /* 0x0000000000380947 */ /* 0x000fea0003800000 */
[----:B------:R-:W2:Y:S01]  /*0d40*/  S2UR UR5, SR_CgaCtaId ;  /* 0x00000000000579c3 */ /* 0x000ea20000008800 */
[----:B-1----:R-:W-:Y:S01]  /*0d50*/  UMOV UR4, 0x400 ;  /* 0x0000040000047882 */ /* 0x002fe20000000000 */
[----:B------:R-:W-:Y:S01]  /*0d60*/  UMOV UR6, 0x20 ;  /* 0x0000002000067882 */ /* 0x000fe20000000000 */
[----:B------:R-:W-:Y:S01]  /*0d70*/  ELECT P0, URZ, PT ;  /* 0x0000000000ff782f */ /* 0x000fe20003800000 */
[----:B------:R-:W-:-:S04]  /*0d80*/  UIADD3 UR6, UPT, UPT, -UR6, 0x100000, URZ ;  /* 0x0010000006067890 */ /* 0x000fc8000fffe1ff */
[----:B------:R-:W-:Y:S02]  /*0d90*/  USHF.L.U32 UR7, UR6, 0xb, URZ ;  /* 0x0000000b06077899 */ /* 0x000fe400080006ff */
[----:B------:R-:W-:Y:S02]  /*0da0*/  USHF.L.U32 UR6, UR6, 0x1, URZ ;  /* 0x0000000106067899 */ /* 0x000fe400080006ff */
[----:B--2---:R-:W-:Y:S01]  /*0db0*/  ULEA UR4, UR5, UR4, 0x18 ;  /* 0x0000000405047291 */ /* 0x004fe2000f8ec0ff */
[----:B------:R-:W1:Y:S11]  /*0dc0*/  FENCE.VIEW.ASYNC.S ;  /* 0x00000000000073c6 */ /* 0x000e760000000000 */
[----:B-1----:R2:W1:Y:S01]  /*0dd0*/  SYNCS.EXCH.64 URZ, [UR4+0x130], UR6 ;  /* 0x0001300604ff75b2 */ /* 0x0024620008000100 */
[----:B------:R2:W1:Y:S01]  /*0de0*/  SYNCS.EXCH.64 URZ, [UR4+0x140], UR6 ;  /* 0x0001400604ff75b2 */ /* 0x0004620008000100 */
[----:B------:R2:W1:Y:S01]  /*0df0*/  SYNCS.EXCH.64 URZ, [UR4+0x138], UR6 ;  /* 0x0001380604ff75b2 */ /* 0x0004620008000100 */
[----:B------:R2:W1:Y:S02]  /*0e00*/  SYNCS.EXCH.64 URZ, [UR4+0x148], UR6 ;  /* 0x0001480604ff75b2 */ /* 0x0004640008000100 */
[----:B--2---:R-:W-:Y:S01]  /*0e10*/  NOP ;  /* 0x0000000000007918 */ /* 0x004fe20000000000 */
.L_x_15:
[----:B-1----:R-:W1:Y:S01]  /*0e20*/  LDCU UR4, c[0x0][0x36c] ;  /* 0x00006d80ff0477ac */ /* 0x002e620008000800 */
[----:B------:R-:W-:Y:S01]  /*0e30*/  ISETP.NE.OR P3, PT, R0, 0x2, !P3 ;  /* 0x000000020000780c */ /* 0x000fe20005f65670 */
[----:B------:R-:W-:Y:S01]  /*0e40*/  NOP ;  /* 0x0000000000007918 */ /* 0x000fe20000000000 */
[----:B------:R-:W-:Y:S01]  /*0e50*/  LOP3.LUT R0, R57, 0x1f, RZ, 0xc0, !PT ;  /* 0x0000001f39007812 */ /* 0x000fe200078ec0ff */
[----:B------:R-:W-:Y:S02]  /*0e60*/  UISETP.NE.AND UP4, UPT, UR17, URZ, UPT ;  /* 0x000000ff1100728c */ /* 0x000fe4000bf85270 */
[----:B-1----:R-:W-:-:S09]  /*0e70*/  UISETP.EQ.U32.AND UP5, UPT, UR4, 0x1, UPT ;  /* 0x000000010400788c */ /* 0x002fd2000bfa2070 */
[----:B------:R-:W-:Y:S05]  /*0e80*/  BRA.U !UP5, `(.L_x_16) ;  /* 0x000000010d087547 */ /* 0x000fea000b800000 */
[----:B---34-:R-:W-:Y:S01]  /*0e90*/  UCGABAR_ARV ;  /* 0x00000000000079c7 */ /* 0x018fe20008000000 */
[----:B------:R-:W-:Y:S05]  /*0ea0*/  BRA `(.L_x_17) ;  /* 0x0000000000047947 */ /* 0x000fea0003800000 */
.L_x_16:
[----:B---34-:R-:W-:Y:S01]  /*0eb0*/  NOP ;  /* 0x0000000000007918 */ /* 0x018fe20000000000 */
.L_x_17:
[----:B------:R-:W1:Y:S01]  /*0ec0*/  S2UR UR8, SR_CTAID.X ;  /* 0x00000000000879c3 */ /* 0x000e620000002500 */
[----:B------:R-:W-:-:S05]  /*0ed0*/  CS2R.32 R48, SR_CgaSize ;  /* 0x0000000000307805 */ /* 0x000fca0000008a00 */
[----:B------:R-:W-:-:S05]  /*0ee0*/  IMAD R48, R48, -0xa0, RZ ;  /* 0xffffff6030307824 */ /* 0x000fca00078e02ff */
[----:B------:R-:W-:-:S14]  /*0ef0*/  R2UR UR5, R48 ;  /* 0x00000000300572ca */ /* 0x000fdc00000e0000 */
[----:B------:R-:W2:Y:S01]  /*0f00*/  LDCU UR5, c[0x0][UR5+0x2b0] ;  /* 0x00005600050577ac */ /* 0x000ea20008000800 */
[----:B------:R-:W-:-:S05]  /*0f10*/  CS2R.32 R48, SR_CgaSize ;  /* 0x0000000000307805 */ /* 0x000fca0000008a00 */
[----:B------:R-:W-:-:S05]  /*0f20*/  IMAD R48, R48, -0xa0, RZ ;  /* 0xffffff6030307824 */ /* 0x000fca00078e02ff */
[----:B------:R-:W-:-:S14]  /*0f30*/  R2UR UR4, R48 ;  /* 0x00000000300472ca */ /* 0x000fdc00000e0000 */
[----:B------:R-:W3:Y:S01]  /*0f40*/  LDCU UR4, c[0x0][UR4+0x2b4] ;  /* 0x00005680040477ac */ /* 0x000ee20008000800 */
[----:B------:R-:W4:Y:S01]  /*0f50*/  S2UR UR7, SR_CTAID.Y ;  /* 0x00000000000779c3 */ /* 0x000f220000002600 */
[----:B------:R-:W-:-:S05]  /*0f60*/  CS2R.32 R48, SR_CgaSize ;  /* 0x0000000000307805 */ /* 0x000fca0000008a00 */
[----:B------:R-:W-:-:S05]  /*0f70*/  IMAD R48, R48, -0xa0, RZ ;  /* 0xffffff6030307824 */ /* 0x000fca00078e02ff */
[----:B------:R-:W-:-:S14]  /*0f80*/  R2UR UR9, R48 ;  /* 0x00000000300972ca */ /* 0x000fdc00000e0000 */
[----:B------:R-:W3:Y:S01]  /*0f90*/  LDCU UR9, c[0x0][UR9+0x2a0] ;  /* 0x00005400090977ac */ /* 0x000ee20008000800 */
[----:B------:R-:W-:-:S05]  /*0fa0*/  CS2R.32 R48, SR_CgaSize ;  /* 0x0000000000307805 */ /* 0x000fca0000008a00 */
[----:B------:R-:W-:-:S05]  /*0fb0*/  IMAD R48, R48, -0xa0, RZ ;  /* 0xffffff6030307824 */ /* 0x000fca00078e02ff */
[----:B------:R-:W-:-:S14]  /*0fc0*/  R2UR UR10, R48 ;  /* 0x00000000300a72ca */ /* 0x000fdc00000e0000 */
[----:B------:R-:W3:Y:S01]  /*0fd0*/  LDCU UR10, c[0x0][UR10+0x2a4] ;  /* 0x000054800a0a77ac */ /* 0x000ee20008000800 */
[----:B------:R-:W3:Y:S01]  /*0fe0*/  S2UR UR11, SR_CgaCtaId ;  /* 0x00000000000b79c3 */ /* 0x000ee20000008800 */
[----:B------:R-:W3:Y:S01]  /*0ff0*/  LDCU UR21, c[0x0][0xb24] ;  /* 0x00016480ff1577ac */ /* 0x000ee20008000800 */
[----:B------:R-:W3:Y:S01]  /*1000*/  LDCU UR42, c[0x0][0xb24] ;  /* 0x00016480ff2a77ac */ /* 0x000ee20008000800 */
[----:B-1----:R-:W-:-:S05]  /*1010*/  I2FP.F32.U32 R3, UR8 ;  /* 0x0000000800037c45 */ /* 0x002fca0008201000 */
[----:B------:R-:W1:Y:S01]  /*1020*/  S2UR UR36, SR_CTAID.Z ;  /* 0x00000000002479c3 */ /* 0x000e620000002700 */
[----:B------:R-:W1:Y:S01]  /*1030*/  LDCU UR27, c[0x0][0xb30] ;  /* 0x00016600ff1b77ac */ /* 0x000e620008000800 */
[----:B--2---:R-:W-:Y:S01]  /*1040*/  FMUL R3, R3, UR5 ;  /* 0x0000000503037c20 */ /* 0x004fe20008400000 */
[----:B------:R-:W-:Y:S01]  /*1050*/  UMOV UR16, UR8 ;  /* 0x0000000800107c82 */ /* 0x000fe20008000000 */
[----:B----4-:R-:W-:Y:S01]  /*1060*/  I2FP.F32.U32 R2, UR7 ;  /* 0x0000000700027c45 */ /* 0x010fe20008201000 */
[----:B------:R-:W-:-:S03]  /*1070*/  UMOV UR20, UR7 ;  /* 0x0000000700147c82 */ /* 0x000fc60008000000 */
[----:B------:R-:W2:Y:S01]  /*1080*/  F2I.U32.TRUNC.NTZ R3, R3 ;  /* 0x0000000300037305 */ /* 0x000ea2000020f000 */
[----:B---3--:R-:W-:Y:S01]  /*1090*/  UISETP.GE.AND UP2, UPT, UR21, 0x1, UPT ;  /* 0x000000011500788c */ /* 0x008fe2000bf46270 */
[----:B------:R-:W-:Y:S01]  /*10a0*/  FMUL R2, R2, UR4 ;  /* 0x0000000402027c20 */ /* 0x000fe20008400000 */
[----:B------:R-:W-:-:S05]  /*10b0*/  USHF.L.U32 UR28, UR11, 0x9, URZ ;  /* 0x000000090b1c7899 */ /* 0x000fca00080006ff */
[----:B------:R-:W3:Y:S01]  /*10c0*/  F2I.U32.TRUNC.NTZ R2, R2 ;  /* 0x0000000200027305 */ /* 0x000ee2000020f000 */
[----:B--2---:R-:W-:Y:S02]  /*10d0*/  R2UR UR4, R3 ;  /* 0x00000000030472ca */ /* 0x004fe400000e0000 */
[----:B---3--:R-:W-:Y:S02]  /*10e0*/  R2UR UR6, R2 ;  /* 0x00000000020672ca */ /* 0x008fe400000e0000 */
[----:B------:R-:W-:-:S09]  /*10f0*/  PRMT R2, RZ, 0x7610, R2 ;  /* 0x00007610ff027816 */ /* 0x000fd20000000002 */
[----:B------:R-:W-:-:S04]  /*1100*/  UIADD3 UR5, UPT, UPT, -UR4, URZ, URZ ;  /* 0x000000ff04057290 */ /* 0x000fc8000fffe1ff */
[----:B------:R-:W-:Y:S02]  /*1110*/  UIMAD UR5, UR9, UR5, UR8 ;  /* 0x00000005090572a4 */ /* 0x000fe4000f8e0208 */
[----:B------:R-:W-:-:S04]  /*1120*/  UIADD3 UR4, UPT, UPT, -UR6, URZ, URZ ;  /* 0x000000ff06047290 */ /* 0x000fc8000fffe1ff */
[----:B------:R-:W-:Y:S01]  /*1130*/  IMAD.U32 R48, RZ, RZ, UR5 ;  /* 0x00000005ff307e24 */ /* 0x000fe2000f8e00ff */
[----:B------:R-:W-:-:S06]  /*1140*/  UIMAD UR4, UR10, UR4, UR7 ;  /* 0x000000040a0472a4 */ /* 0x000fcc000f8e0207 */
[----:B------:R-:W-:Y:S01]  /*1150*/  IMAD.U32 R47, RZ, RZ, UR4 ;  /* 0x00000004ff2f7e24 */ /* 0x000fe2000f8e00ff */
[----:B-1----:R-:W-:Y:S06]  /*1160*/  BRA.U UP4, `(.L_x_18) ;  /* 0x0000000104807547 */ /* 0x002fec000b800000 */
[----:B------:R-:W-:Y:S02]  /*1170*/  R2UR UR9, R47 ;  /* 0x000000002f0972ca */ /* 0x000fe400000e0000 */
[----:B------:R-:W-:-:S11]  /*1180*/  R2UR UR8, R48 ;  /* 0x00000000300872ca */ /* 0x000fd600000e0000 */
[----:B------:R-:W-:Y:S02]  /*1190*/  UISETP.NE.AND UP0, UPT, UR9, 0x1, UPT ;  /* 0x000000010900788c */ /* 0x000fe4000bf05270 */
[----:B------:R-:W-:Y:S02]  /*11a0*/  UISETP.NE.AND UP1, UPT, UR9, 0x2, UPT ;  /* 0x000000020900788c */ /* 0x000fe4000bf25270 */
[----:B------:R-:W-:Y:S02]  /*11b0*/  USEL UR5, URZ, 0x2, UP0 ;  /* 0x00000002ff057887 */ /* 0x000fe40008000000 */
[----:B------:R-:W-:Y:S02]  /*11c0*/  UISETP.NE.AND UP0, UPT, UR9, 0x3, UPT ;  /* 0x000000030900788c */ /* 0x000fe4000bf05270 */
[----:B------:R-:W-:Y:S02]  /*11d0*/  USEL UR4, URZ, 0x4, UP1 ;  /* 0x00000004ff047887 */ /* 0x000fe40008800000 */
[----:B------:R-:W-:-:S02]  /*11e0*/  UISETP.NE.AND UP1, UPT, UR9, 0x4, UPT ;  /* 0x000000040900788c */ /* 0x000fc4000bf25270 */
[----:B------:R-:W-:Y:S02]  /*11f0*/  USEL UR7, URZ, 0x8, UP0 ;  /* 0x00000008ff077887 */ /* 0x000fe40008000000 */
[----:B------:R-:W-:Y:S02]  /*1200*/  UISETP.NE.AND UP0, UPT, UR9, 0x5, UPT ;  /* 0x000000050900788c */ /* 0x000fe4000bf05270 */
[----:B------:R-:W-:Y:S02]  /*1210*/  USEL UR6, URZ, 0x10, UP1 ;  /* 0x00000010ff067887 */ /* 0x000fe40008800000 */
[----:B------:R-:W-:Y:S02]  /*1220*/  UISETP.NE.AND UP1, UPT, UR9, 0x6, UPT ;  /* 0x000000060900788c */ /* 0x000fe4000bf25270 */
[----:B------:R-:W-:Y:S02]  /*1230*/  USEL UR11, URZ, 0x20, UP0 ;  /* 0x00000020ff0b7887 */ /* 0x000fe40008000000 */
[----:B------:R-:W-:-:S02]  /*1240*/  UISETP.NE.AND UP0, UPT, UR9, 0x7, UPT ;  /* 0x000000070900788c */ /* 0x000fc4000bf05270 */
[----:B------:R-:W-:Y:S02]  /*1250*/  USEL UR12, URZ, 0x40, UP1 ;  /* 0x00000040ff0c7887 */ /* 0x000fe40008800000 */
[----:B------:R-:W-:Y:S02]  /*1260*/  UISETP.NE.AND UP1, UPT, UR9, URZ, UPT ;  /* 0x000000ff0900728c */ /* 0x000fe4000bf25270 */
[----:B------:R-:W-:Y:S02]  /*1270*/  USEL UR13, URZ, 0x80, UP0 ;  /* 0x00000080ff0d7887 */ /* 0x000fe40008000000 */
[----:B------:R-:W-:Y:S02]  /*1280*/  UISETP.NE.AND UP0, UPT, UR8, URZ, UPT ;  /* 0x000000ff0800728c */ /* 0x000fe4000bf05270 */
[----:B------:R-:W-:Y:S02]  /*1290*/  UISETP.EQ.OR UP1, UPT, UR8, URZ, !UP1 ;  /* 0x000000ff0800728c */ /* 0x000fe4000cf22670 */
[----:B------:R-:W-:-:S02]  /*12a0*/  USEL UR9, UR5, 0x2, UP0 ;  /* 0x0000000205097887 */ /* 0x000fc40008000000 */
[----:B------:R-:W-:Y:S02]  /*12b0*/  USEL UR4, UR4, 0x4, UP0 ;  /* 0x0000000404047887 */ /* 0x000fe40008000000 */
[----:B------:R-:W-:Y:S02]  /*12c0*/  USEL UR5, URZ, 0x1, !UP1 ;  /* 0x00000001ff057887 */ /* 0x000fe4000c800000 */
[----:B------:R-:W-:Y:S02]  /*12d0*/  USEL UR10, UR7, 0x8, UP0 ;  /* 0x00000008070a7887 */ /* 0x000fe40008000000 */
[----:B------:R-:W-:Y:S02]  /*12e0*/  USEL UR8, UR6, 0x10, UP0 ;  /* 0x0000001006087887 */ /* 0x000fe40008000000 */
[----:B------:R-:W-:Y:S02]  /*12f0*/  UIADD3 UR4, UPT, UPT, UR4, UR9, UR5 ;  /* 0x0000000904047290 */ /* 0x000fe4000fffe005 */
[----:B------:R-:W-:-:S02]  /*1300*/  USEL UR7, UR11, 0x20, UP0 ;  /* 0x000000200b077887 */ /* 0x000fc40008000000 */
[----:B------:R-:W-:Y:S02]  /*1310*/  USEL UR6, UR12, 0x40, UP0 ;  /* 0x000000400c067887 */ /* 0x000fe40008000000 */
[----:B------:R-:W-:Y:S02]  /*1320*/  UIADD3 UR4, UPT, UPT, UR8, UR10, UR4 ;  /* 0x0000000a08047290 */ /* 0x000fe4000fffe004 */
[----:B------:R-:W-:Y:S02]  /*1330*/  USEL UR5, UR13, 0x80, UP0 ;  /* 0x000000800d057887 */ /* 0x000fe40008000000 */
[----:B------:R-:W-:-:S04]  /*1340*/  UIADD3 UR4, UPT, UPT, UR6, UR7, UR4 ;  /* 0x0000000706047290 */ /* 0x000fc8000fffe004 */
[----:B------:R-:W-:-:S06]  /*1350*/  UIADD3 UR4, UPT, UPT, UR4, UR5, URZ ;  /* 0x0000000504047290 */ /* 0x000fcc000fffe0ff */
[----:B------:R-:W-:Y:S02]  /*1360*/  IMAD.U32 R2, RZ, RZ, UR4 ;  /* 0x00000004ff027e24 */ /* 0x000fe4000f8e00ff */
.L_x_18:
[----:B------:R-:W-:Y:S05]  /*1370*/  BRA.U !UP2, `(.L_x_19) ;  /* 0x000000010ad47547 */ /* 0x000fea000b800000 */
[----:B------:R-:W1:Y:S01]  /*1380*/  LDCU.128 UR12, c[0x0][0xb10] ;  /* 0x00016200ff0c77ac */ /* 0x000e620008000c00 */
[----:B------:R-:W2:Y:S01]  /*1390*/  LDCU UR6, c[0x0][0x370] ;  /* 0x00006e00ff0677ac */ /* 0x000ea20008000800 */
[----:B------:R-:W3:Y:S01]  /*13a0*/  LDCU UR5, c[0x0][0x374] ;  /* 0x00006e80ff0577ac */ /* 0x000ee20008000800 */
[----:B------:R-:W4:Y:S01]  /*13b0*/  LDCU UR26, c[0x0][0xb0c] ;  /* 0x00016180ff1a77ac */ /* 0x000f220008000800 */
[----:B------:R-:W4:Y:S01]  /*13c0*/  LDCU UR4, c[0x0][0xb20] ;  /* 0x00016400ff0477ac */ /* 0x000f220008000800 */
[----:B------:R-:W4:Y:S01]  /*13d0*/  LDCU.64 UR8, c[0x0][0xb28] ;  /* 0x00016500ff0877ac */ /* 0x000f220008000a00 */
[----:B-1----:R-:W-:Y:S02]  /*13e0*/  UISETP.NE.AND UP0, UPT, UR14, 0x1, UPT ;  /* 0x000000010e00788c */ /* 0x002fe4000bf05270 */
[----:B---3--:R-:W-:Y:S02]  /*13f0*/  UIMAD.WIDE.U32 UR10, UR5, UR15, URZ ;  /* 0x0000000f050a72a5 */ /* 0x008fe4000f8e00ff */
[----:B--2---:R-:W-:-:S02]  /*1400*/  UIMAD.WIDE.U32 UR22, UR6, UR12, URZ ;  /* 0x0000000c061672a5 */ /* 0x004fc4000f8e00ff */
[----:B----4-:R-:W-:Y:S02]  /*1410*/  UISETP.NE.AND UP1, UPT, UR26, 0x1, UPT ;  /* 0x000000011a00788c */ /* 0x010fe4000bf25270 */
[----:B------:R-:W-:Y:S01]  /*1420*/  UISETP.NE.AND UP2, UPT, UR21, 0x1, UPT ;  /* 0x000000011500788c */ /* 0x000fe2000bf45270 */
[----:B------:R-:W-:Y:S02]  /*1430*/  UMOV UR10, UR11 ;  /* 0x0000000b000a7c82 */ /* 0x000fe40008000000 */
[----:B------:R-:W-:Y:S01]  /*1440*/  UMOV UR22, UR23 ;  /* 0x0000001700167c82 */ /* 0x000fe20008000000 */
[----:B------:R-:W-:Y:S02]  /*1450*/  @UP0 USHF.R.U32.HI UR5, URZ, UR4, UR10 ;  /* 0x00000004ff050299 */ /* 0x000fe4000801160a */
[----:B------:R-:W-:Y:S02]  /*1460*/  UIMAD.WIDE.U32 UR24, UR20, UR15, URZ ;  /* 0x0000000f141872a5 */ /* 0x000fe4000f8e00ff */
[----:B------:R-:W-:-:S02]  /*1470*/  UIMAD.WIDE.U32 UR10, UR5, UR8, URZ ;  /* 0x00000008050a72a5 */ /* 0x000fc4000f8e00ff */
[----:B------:R-:W-:Y:S02]  /*1480*/  @UP1 USHF.R.U32.HI UR6, URZ, UR13, UR22 ;  /* 0x0000000dff061299 */ /* 0x000fe40008011616 */
[----:B------:R-:W-:Y:S02]  /*1490*/  UIMAD.WIDE.U32 UR18, UR16, UR12, URZ ;  /* 0x0000000c101272a5 */ /* 0x000fe4000f8e00ff */
[----:B------:R-:W-:Y:S01]  /*14a0*/  UIMAD.WIDE.U32 UR22, UR6, UR8, URZ ;  /* 0x00000008061672a5 */ /* 0x000fe2000f8e00ff */
[----:B------:R-:W-:Y:S01]  /*14b0*/  UMOV UR24, UR25 ;  /* 0x0000001900187c82 */ /* 0x000fe20008000000 */
[----:B------:R-:W-:Y:S01]  /*14c0*/  UMOV UR10, UR11 ;  /* 0x0000000b000a7c82 */ /* 0x000fe20008000000 */
[----:B------:R-:W-:Y:S02]  /*14d0*/  USHF.R.U32.HI UR24, URZ, UR4, UR24 ;  /* 0x00000004ff187299 */ /* 0x000fe40008011618 */
[----:B------:R-:W-:Y:S02]  /*14e0*/  @UP2 USHF.R.U32.HI UR5, URZ, UR9, UR10 ;  /* 0x00000009ff052299 */ /* 0x000fe4000801160a */
[----:B------:R-:W-:Y:S01]  /*14f0*/  UMOV UR7, UR23 ;  /* 0x0000001700077c82 */ /* 0x000fe20008000000 */
[----:B------:R-:W-:Y:S01]  /*1500*/  UMOV UR18, UR19 ;  /* 0x0000001300127c82 */ /* 0x000fe20008000000 */
[----:B------:R-:W-:-:S02]  /*1510*/  @UP2 USHF.R.U32.HI UR6, URZ, UR9, UR7 ;  /* 0x00000009ff062299 */ /* 0x000fc40008011607 */
[----:B------:R-:W-:Y:S02]  /*1520*/  USHF.R.U32.HI UR18, URZ, UR13, UR18 ;  /* 0x0000000dff127299 */ /* 0x000fe40008011612 */
[----:B------:R-:W-:Y:S02]  /*1530*/  USEL UR4, UR20, UR24, !UP0 ;  /* 0x0000001814047287 */ /* 0x000fe4000c000000 */
[----:B------:R-:W-:Y:S02]  /*1540*/  UIMAD UR7, UR5, UR21, URZ ;  /* 0x00000015050772a4 */ /* 0x000fe4000f8e02ff */
[----:B------:R-:W-:Y:S02]  /*1550*/  USEL UR5, UR16, UR18, !UP1 ;  /* 0x0000001210057287 */ /* 0x000fe4000c800000 */
[----:B------:R-:W-:Y:S02]  /*1560*/  UIMAD UR12, UR6, UR21, URZ ;  /* 0x00000015060c72a4 */ /* 0x000fe4000f8e02ff */
[----:B------:R-:W-:-:S02]  /*1570*/  UISETP.GE.AND UP0, UPT, UR4, UR7, UPT ;  /* 0x000000070400728c */ /* 0x000fc4000bf06270 */
[----:B------:R-:W-:Y:S02]  /*1580*/  UIMAD.WIDE.U32 UR10, UR4, UR8, URZ ;  /* 0x00000008040a72a5 */ /* 0x000fe4000f8e00ff */
[----:B------:R-:W-:Y:S02]  /*1590*/  UISETP.GE.OR UP0, UPT, UR5, UR12, UP0 ;  /* 0x0000000c0500728c */ /* 0x000fe40008706670 */
[----:B------:R-:W-:Y:S02]  /*15a0*/  UIMAD.WIDE.U32 UR12, UR5, UR8, URZ ;  /* 0x00000008050c72a5 */ /* 0x000fe4000f8e00ff */
[----:B------:R-:W-:Y:S01]  /*15b0*/  UIADD3 UR10, UPT, UPT, -UR4, URZ, URZ ;  /* 0x000000ff040a7290 */ /* 0x000fe2000fffe1ff */
[----:B------:R-:W-:Y:S01]  /*15c0*/  UMOV UR8, UR11 ;  /* 0x0000000b00087c82 */ /* 0x000fe20008000000 */
[----:B------:R-:W-:Y:S02]  /*15d0*/  UIADD3 UR11, UPT, UPT, -UR5, URZ, URZ ;  /* 0x000000ff050b7290 */ /* 0x000fe4000fffe1ff */
[----:B------:R-:W-:-:S03]  /*15e0*/  USHF.R.U32.HI UR8, URZ, UR9, UR8 ;  /* 0x00000009ff087299 */ /* 0x000fc60008011608 */
[----:B------:R-:W-:Y:S01]  /*15f0*/  @!UP0 UMOV UR7, UR13 ;  /* 0x0000000d00078c82 */ /* 0x000fe20008000000 */
[----:B------:R-:W-:Y:S02]  /*1600*/  UIMAD UR20, UR14, UR10, UR20 ;  /* 0x0000000a0e1472a4 */ /* 0x000fe4000f8e0214 */
[----:B------:R-:W-:Y:S02]  /*1610*/  USEL UR8, UR4, UR8, !UP2 ;  /* 0x0000000804087287 */ /* 0x000fe4000d000000 */
[----:B------:R-:W-:Y:S02]  /*1620*/  @!UP0 USHF.R.U32.HI UR7, URZ, UR9, UR7 ;  /* 0x00000009ff078299 */ /* 0x000fe40008011607 */
[----:B------:R-:W-:Y:S02]  /*1630*/  UIADD3 UR9, UPT, UPT, -UR8, URZ, URZ ;  /* 0x000000ff08097290 */ /* 0x000fe4000fffe1ff */
[----:B------:R-:W-:Y:S02]  /*1640*/  @!UP0 USEL UR7, UR5, UR7, !UP2 ;  /* 0x0000000705078287 */ /* 0x000fe4000d000000 */
[----:B------:R-:W-:-:S02]  /*1650*/  UIMAD UR9, UR21, UR9, UR4 ;  /* 0x00000009150972a4 */ /* 0x000fc4000f8e0204 */
[----:B------:R-:W-:Y:S02]  /*1660*/  @!UP0 UIADD3 UR8, UPT, UPT, UR8, -UR7, URZ ;  /* 0x8000000708088290 */ /* 0x000fe4000fffe0ff */
[----:B------:R-:W-:Y:S02]  /*1670*/  @!UP0 UIMAD UR6, UR9, UR6, UR7 ;  /* 0x00000006090682a4 */ /* 0x000fe4000f8e0207 */
[----:B------:R-:W-:Y:S02]  /*1680*/  @!UP0 UIMAD UR4, UR8, UR21, UR5 ;  /* 0x00000015080482a4 */ /* 0x000fe4000f8e0205 */
[----:B------:R-:W-:Y:S02]  /*1690*/  UIMAD UR16, UR26, UR11, UR16 ;  /* 0x0000000b1a1072a4 */ /* 0x000fe4000f8e0210 */
[----:B------:R-:W-:Y:S01]  /*16a0*/  UIMAD UR20, UR4, UR14, UR20 ;  /* 0x0000000e041472a4 */ /* 0x000fe2000f8e0214 */
[----:B------:R-:W-:Y:S02]  /*16b0*/  @!UP0 UMOV UR5, UR6 ;  /* 0x0000000600058c82 */ /* 0x000fe40008000000 */
[----:B------:R-:W-:-:S12]  /*16c0*/  UIMAD UR16, UR5, UR26, UR16 ;  /* 0x0000001a051072a4 */ /* 0x000fd8000f8e0210 */
.L_x_19:
[----:B------:R-:W-:Y:S02]  /*16d0*/  UISETP.NE.AND UP1, UPT, UR27, 0x1, UPT ;  /* 0x000000011b00788c */ /* 0x000fe4000bf25270 */
[----:B------:R-:W-:Y:S02]  /*16e0*/  UISETP.NE.AND UP0, UPT, UR17, 0x2, UPT ;  /* 0x000000021100788c */ /* 0x000fe4000bf05270 */
[----:B------:R-:W-:-:S05]  /*16f0*/  ULOP3.LUT UR28, UR28, 0xe00, URZ, 0xc0, !UPT ;  /* 0x00000e001c1c7892 */ /* 0x000fca000f8ec0ff */
[----:B------:R-:W-:Y:S07]  /*1700*/  BRA.U UP1, `(.L_x_20) ;  /* 0x0000000101447547 */ /* 0x000fee000b800000 */
[----:B------:R-:W1:Y:S01]  /*1710*/  LDCU.128 UR8, c[0x0][0xb10] ;  /* 0x00016200ff0877ac */ /* 0x000e620008000c00 */
[----:B------:R-:W2:Y:S01]  /*1720*/  LDCU UR12, c[0x0][0xb0c] ;  /* 0x00016180ff0c77ac */ /* 0x000ea20008000800 */
[----:B------:R-:W3:Y:S01]  /*1730*/  LDCU UR13, c[0x0][0xb20] ;  /* 0x00016400ff0d77ac */ /* 0x000ee20008000800 */
[----:B-1----:R-:W-:Y:S02]  /*1740*/  UIMAD.WIDE.U32 UR6, UR16, UR8, URZ ;  /* 0x00000008100672a5 */ /* 0x002fe4000f8e00ff */
[----:B------:R-:W-:Y:S02]  /*1750*/  UIMAD.WIDE.U32 UR4, UR20, UR11, URZ ;  /* 0x0000000b140472a5 */ /* 0x000fe4000f8e00ff */
[----:B--2---:R-:W-:Y:S02]  /*1760*/  UISETP.NE.AND UP2, UPT, UR12, 0x1, UPT ;  /* 0x000000010c00788c */ /* 0x004fe4000bf45270 */
[----:B------:R-:W-:Y:S01]  /*1770*/  UISETP.NE.AND UP1, UPT, UR10, 0x1, UPT ;  /* 0x000000010a00788c */ /* 0x000fe2000bf25270 */
[----:B------:R-:W-:-:S02]  /*1780*/  UMOV UR6, UR7 ;  /* 0x0000000700067c82 */ /* 0x000fc40008000000 */
[----:B------:R-:W-:Y:S01]  /*1790*/  UMOV UR4, UR5 ;  /* 0x0000000500047c82 */ /* 0x000fe20008000000 */
[----:B------:R-:W-:Y:S02]  /*17a0*/  USHF.R.U32.HI UR6, URZ, UR9, UR6 ;  /* 0x00000009ff067299 */ /* 0x000fe40008011606 */
[----:B---3--:R-:W-:Y:S02]  /*17b0*/  USHF.R.U32.HI UR4, URZ, UR13, UR4 ;  /* 0x0000000dff047299 */ /* 0x008fe40008011604 */
[----:B------:R-:W-:Y:S02]  /*17c0*/  USEL UR5, UR16, UR6, !UP2 ;  /* 0x0000000610057287 */ /* 0x000fe4000d000000 */
[----:B------:R-:W-:-:S04]  /*17d0*/  USEL UR4, UR20, UR4, !UP1 ;  /* 0x0000000414047287 */ /* 0x000fc8000c800000 */
[----:B------:R-:W-:Y:S02]  /*17e0*/  UIADD3 UR6, UPT, UPT, UR5, -UR4, URZ ;  /* 0x8000000405067290 */ /* 0x000fe4000fffe0ff */
[----:B------:R-:W-:Y:S02]  /*17f0*/  UIADD3 UR4, UPT, UPT, -UR5, UR4, URZ ;  /* 0x0000000405047290 */ /* 0x000fe4000fffe1ff */
[----:B------:R-:W-:Y:S02]  /*1800*/  UIMAD UR20, UR6, UR10, UR20 ;  /* 0x0000000a061472a4 */ /* 0x000fe4000f8e0214 */
[----:B------:R-:W-:-:S12]  /*1810*/  UIMAD UR16, UR4, UR12, UR16 ;  /* 0x0000000c041072a4 */ /* 0x000fd8000f8e0210 */
.L_x_20:
[----:B------:R-:W-:Y:S05]  /*1820*/  BRA.U !UP5, `(.L_x_21) ;  /* 0x000000010d0c7547 */ /* 0x000fea000b800000 */
[----:B------:R-:W-:Y:S01]  /*1830*/  UCGABAR_WAIT ;  /* 0x0000000000007dc7 */ /* 0x000fe20008000000 */
[----:B------:R-:W-:Y:S01]  /*1840*/  CCTL.IVALL ;  /* 0x00000000ff00798f */ /* 0x000fe20002000000 */
[----:B------:R-:W-:Y:S05]  /*1850*/  BRA `(.L_x_22) ;  /* 0x0000000000047947 */ /* 0x000fea0003800000 */
.L_x_21:
[----:B------:R-:W-:Y:S06]  /*1860*/  BAR.SYNC.DEFER_BLOCKING 0x0 ;  /* 0x0000000000007b1d */ /* 0x000fec0000010000 */
.L_x_22:
[----:B------:R-:W-:Y:S05]  /*1870*/  BRA.U UP0, `(.L_x_23) ;  /* 0x0000001500547547 */ /* 0x000fea000b800000 */
[----:B------:R-:W1:Y:S01]  /*1880*/  LDCU UR6, c[0x0][0x38c] ;  /* 0x00007180ff0677ac */ /* 0x000e620008000800 */
[----:B------:R-:W2:Y:S01]  /*1890*/  S2UR UR8, SR_CgaCtaId ;  /* 0x00000000000879c3 */ /* 0x000ea20000008800 */
[----:B------:R-:W-:Y:S01]  /*18a0*/  PLOP3.LUT P1, PT, PT, PT, UP3, 0x80, 0x8 ;  /* 0x000000000008781c */ /* 0x000fe20003f2f038 */
[----:B------:R-:W-:Y:S01]  /*18b0*/  IMAD.MOV.U32 R12, RZ, RZ, 0x1 ;  /* 0x00000001ff0c7424 */ /* 0x000fe200078e00ff */
[----:B------:R-:W-:Y:S01]  /*18c0*/  UMOV UR7, 0x400 ;  /* 0x0000040000077882 */ /* 0x000fe20000000000 */
[----:B------:R-:W-:Y:S01]  /*18d0*/  UISETP.NE.AND UP1, UPT, UR17, URZ, UPT ;  /* 0x000000ff1100728c */ /* 0x000fe2000bf25270 */
[----:B------:R-:W-:Y:S02]  /*18e0*/  ISETP.EQ.OR P2, PT, R0, RZ, P3 ;  /* 0x000000ff0000720c */ /* 0x000fe40001f42670 */
[----:B------:R-:W-:Y:S02]  /*18f0*/  CS2R R10, SRZ ;  /* 0x00000000000a7805 */ /* 0x000fe4000001ff00 */
[----:B------:R-:W-:Y:S01]  /*1900*/  PLOP3.LUT P1, PT, P1, PT, PT, 0x8, 0x80 ;  /* 0x000000000080781c */ /* 0x000fe20000f2e170 */
[----:B------:R-:W-:Y:S01]  /*1910*/  IMAD.MOV.U32 R9, RZ, RZ, RZ ;  /* 0x000000ffff097224 */ /* 0x000fe200078e00ff */
[----:B------:R-:W3:Y:S01]  /*1920*/  LDCU UR40, c[0x0][0x370] ;  /* 0x00006e00ff2877ac */ /* 0x000ee20008000800 */
[----:B------:R-:W-:Y:S01]  /*1930*/  IMAD.MOV.U32 R8, RZ, RZ, 0x1 ;  /* 0x00000001ff087424 */ /* 0x000fe200078e00ff */
[----:B------:R-:W4:Y:S01]  /*1940*/  LDCU.64 UR26, c[0x0][0x348] ;  /* 0x00006900ff1a77ac */ /* 0x000f220008000a00 */
[----:B-1----:R-:W-:-:S02]  /*1950*/  UIADD3 UR5, UPT, UPT, UR6, 0x3f, URZ ;  /* 0x0000003f06057890 */ /* 0x002fc4000fffe0ff */
[----:B------:R-:W-:Y:S02]  /*1960*/  USHF.R.U32.HI UR45, URZ, 0x6, UR28 ;  /* 0x00000006ff2d7899 */ /* 0x000fe4000801161c */
[----:B------:R-:W-:Y:S02]  /*1970*/  USHF.R.S32.HI UR4, URZ, 0x1f, UR5 ;  /* 0x0000001fff047899 */ /* 0x000fe40008011405 */
[----:B------:R-:W-:Y:S02]  /*1980*/  UIADD3 UR46, UPT, UPT, UR6, 0x7e, URZ ;  /* 0x0000007e062e7890 */ /* 0x000fe4000fffe0ff */
[----:B------:R-:W-:Y:S02]  /*1990*/  ULEA.HI UR4, UR4, UR5, URZ, 0x6 ;  /* 0x0000000504047291 */ /* 0x000fe4000f8f30ff */
[----:B------:R-:W-:Y:S02]  /*19a0*/  UIADD3 UR5, UPT, UPT, UR6, -0x1, URZ ;  /* 0xffffffff06057890 */ /* 0x000fe4000fffe0ff */
[----:B------:R-:W-:-:S02]  /*19b0*/  USHF.R.S32.HI UR43, URZ, 0x6, UR4 ;  /* 0x00000006ff2b7899 */ /* 0x000fc40008011404 */
[----:B------:R-:W-:Y:S02]  /*19c0*/  UISETP.GE.U32.AND UP2, UPT, UR5, -0x7f, UPT ;  /* 0xffffff810500788c */ /* 0x000fe4000bf46070 */
[----:B------:R-:W-:Y:S02]  /*19d0*/  UISETP.LT.U32.AND UP0, UPT, UR43, 0x8, UPT ;  /* 0x000000082b00788c */ /* 0x000fe4000bf01070 */
[----:B--2---:R-:W-:Y:S02]  /*19e0*/  ULEA UR7, UR8, UR7, 0x18 ;  /* 0x0000000708077291 */ /* 0x004fe4000f8ec0ff */
[----:B------:R-:W-:Y:S02]  /*19f0*/  USEL UR41, UR43, 0x8, UP0 ;  /* 0x000000082b297887 */ /* 0x000fe40008000000 */
[----:B------:R-:W-:Y:S02]  /*1a00*/  ULEA UR29, UR28, UR7, 0x1 ;  /* 0x000000071c1d7291 */ /* 0x000fe4000f8e08ff */
[----:B------:R-:W-:-:S02]  /*1a10*/  UIADD3 UR21, UPT, UPT, UR41, -0x1, URZ ;  /* 0xffffffff29157890 */ /* 0x000fc4000fffe0ff */
[----:B------:R-:W-:Y:S01]  /*1a20*/  @UP2 UIADD3 UR21, UPT, UPT, UR41, URZ, URZ ;  /* 0x000000ff29152290 */ /* 0x000fe2000fffe0ff */
[----:B------:R-:W1:Y:S01]  /*1a30*/  LDCU UR39, c[0x0][0x374] ;  /* 0x00006e80ff2777ac */ /* 0x000e620008000800 */
[----:B------:R-:W-:Y:S02]  /*1a40*/  USEL UR24, UR48, 0x2, UP1 ;  /* 0x0000000230187887 */ /* 0x000fe40008800000 */
[----:B------:R-:W-:Y:S02]  /*1a50*/  UIADD3 UR29, UPT, UPT, UR29, 0x4400, URZ ;  /* 0x000044001d1d7890 */ /* 0x000fe4000fffe0ff */
[----:B------:R-:W-:Y:S02]  /*1a60*/  UIADD3 UR44, UPT, UPT, UR43, -UR41, URZ ;  /* 0x800000292b2c7290 */ /* 0x000fe4000fffe0ff */
[----:B------:R-:W-:Y:S01]  /*1a70*/  UIADD3 UR21, UPT, UPT, UR21, 0x1, URZ ;  /* 0x0000000115157890 */ /* 0x000fe2000fffe0ff */
[----:B---34-:R-:W-:-:S11]  /*1a80*/  UMOV UR5, URZ ;  /* 0x000000ff00057c82 */ /* 0x018fd60008000000 */
.L_x_43:
[----:B------:R-:W2:Y:S02]  /*1a90*/  S2UR UR4, SR_CgaCtaId ;  /* 0x00000000000479c3 */ /* 0x000ea40000008800 */
[----:B--2---:R-:W-:-:S09]  /*1aa0*/  UISETP.NE.AND UP0, UPT, UR4, URZ, UPT ;  /* 0x000000ff0400728c */ /* 0x004fd2000bf05270 */
[----:B------:R-:W-:Y:S05]  /*1ab0*/  BRA.U UP0, `(.L_x_24) ;  /* 0x0000000100287547 */ /* 0x000fea000b800000 */
[----:B------:R-:W-:Y:S02]  /*1ac0*/  LEA R0, R9, UR7, 0x3 ;  /* 0x0000000709007c11 */ /* 0x000fe4000f8e18ff */
[----:B------:R-:W-:-:S04]  /*1ad0*/  SHF.L.U32 R2, R8, 0x1f, RZ ;  /* 0x0000001f08027819 */ /* 0x000fc800000006ff */
[----:B------:R-:W2:Y:S02]  /*1ae0*/  SYNCS.PHASECHK.TRANS64.TRYWAIT P0, [R0+URZ+0x140], R2 ;  /* 0x00014002000075a7 */ /* 0x000ea400080011ff */
[----:B--2---:R-:W-:Y:S05]  /*1af0*/  @!P0 BRA `(.L_x_25) ;  /* 0x0000006c00c08947 */ /* 0x004fea0003800000 */
.L_x_143:
[----:B------:R-:W-:Y:S01]  /*1b00*/  VIADD R9, R9, 0x1 ;  /* 0x0000000109097836 */ /* 0x000fe20000000000 */
[----:B------:R2:W-:Y:S04]  /*1b10*/  SYNCS.ARRIVE.TRANS64.A1T0 RZ, [R0+URZ+0x130], RZ ;  /* 0x000130ff00ff79a7 */ /* 0x0005e800081000ff */
[----:B------:R-:W-:-:S04]  /*1b20*/  ISETP.NE.AND P0, PT, R9, 0x2, PT ;  /* 0x000000020900780c */ /* 0x000fc80003f05270 */
[----:B------:R-:W-:Y:S02]  /*1b30*/  SEL R9, R9, RZ, P0 ;  /* 0x000000ff09097207 */ /* 0x000fe40000000000 */
[----:B--2---:R-:W-:-:S04]  /*1b40*/  SEL R0, RZ, 0x1, P0 ;  /* 0x00000001ff007807 */ /* 0x004fc80000000000 */
[----:B------:R-:W-:-:S07]  /*1b50*/  LOP3.LUT R8, R8, R0, RZ, 0x3c, !PT ;  /* 0x0000000008087212 */ /* 0x000fce00078e3cff */
.L_x_24:
[----:B------:R-:W-:Y:S01]  /*1b60*/  ULEA UR4, UR5, UR7, 0x3 ;  /* 0x0000000705047291 */ /* 0x000fe2000f8e18ff */
[----:B------:R-:W-:Y:S01]  /*1b70*/  SHF.L.U32 R0, R12, 0x1f, RZ ;  /* 0x0000001f0c007819 */ /* 0x000fe200000006ff */
[----:B------:R-:W-:Y:S02]  /*1b80*/  UISETP.GE.U32.AND UP0, UPT, UR46, 0x7f, UPT ;  /* 0x0000007f2e00788c */ /* 0x000fe4000bf06070 */
[----:B------:R-:W-:Y:S02]  /*1b90*/  USHF.L.U32 UR11, UR20, 0x7, URZ ;  /* 0x00000007140b7899 */ /* 0x000fe400080006ff */
[----:B------:R-:W-:Y:S01]  /*1ba0*/  ULEA UR35, UR16, UR45, 0x6 ;  /* 0x0000002d10237291 */ /* 0x000fe2000f8e30ff */
[----:B------:R-:W-:Y:S02]  /*1bb0*/  UMOV UR13, URZ ;  /* 0x000000ff000d7c82 */ /* 0x000fe40008000000 */
[----:B------:R2:W3:Y:S02]  /*1bc0*/  SYNCS.PHASECHK.TRANS64.TRYWAIT P0, [UR4+0x40], R0 ;  /* 0x00004000ff0075a7 */ /* 0x0004e40008001104 */
[----:B------:R-:W-:Y:S07]  /*1bd0*/  BRA.U !UP0, `(.L_x_26) ;  /* 0x0000000108c07547 */ /* 0x000fee000b800000 */
[----:B------:R-:W-:Y:S01]  /*1be0*/  UMOV UR6, URZ ;  /* 0x000000ff00067c82 */ /* 0x000fe20008000000 */
[----:B------:R-:W-:-:S05]  /*1bf0*/  UMOV UR4, UR5 ;  /* 0x0000000500047c82 */ /* 0x000fca0008000000 */
.L_x_32:
[----:B------:R-:W-:Y:S01]  /*1c00*/  ULEA UR33, UR4, UR7, 0x3 ;  /* 0x0000000704217291 */ /* 0x000fe2000f8e18ff */
[----:B---3--:R-:W-:Y:S01]  /*1c10*/  @!P3 MOV R2, 0x6000 ;  /* 0x000060000002b802 */ /* 0x008fe20000000f00 */
[----:B-1-3--:R-:W-:Y:S10]  /*1c20*/  @P0 BRA `(.L_x_27) ;  /* 0x00000000000c0947 */ /* 0x00aff40003800000 */
[----:B------:R-:W-:-:S04]  /*1c30*/  SHF.L.U32 R3, R12, 0x1f, RZ ;  /* 0x0000001f0c037819 */ /* 0x000fc800000006ff */
[----:B------:R-:W3:Y:S02]  /*1c40*/  SYNCS.PHASECHK.TRANS64.TRYWAIT P0, [UR33+0x40], R3 ;  /* 0x00004003ff0075a7 */ /* 0x000ee40008001121 */
[----:B---3--:R-:W-:Y:S05]  /*1c50*/  @!P0 BRA `(.L_x_28) ;  /* 0x0000006c007c8947 */ /* 0x008fea0003800000 */
.L_x_27:
[----:B------:R3:W-:Y:S01]  /*1c60*/  @!P3 SYNCS.ARRIVE.TRANS64 RZ, [UR33], R2 ;  /* 0x00000002ffffb9a7 */ /* 0x0007e20008000021 */
[----:B------:R-:W-:-:S04]  /*1c70*/  ULOP3.LUT UR5, UR24, 0x2, URZ, 0xfc, !UPT ;  /* 0x0000000218057892 */ /* 0x000fc8000f8efcff */
[----:B------:R-:W-:-:S09]  /*1c80*/  UISETP.NE.AND UP0, UPT, UR5, 0x2, UPT ;  /* 0x000000020500788c */ /* 0x000fd2000bf05270 */
[----:B------:R-:W-:Y:S05]  /*1c90*/  BRA.U UP0, `(.L_x_29) ;  /* 0x0000000100047547 */ /* 0x000fea000b800000 */
[----:B-1----:R-:W-:Y:S05]  /*1ca0*/  BPT.TRAP 0x1 ;  /* 0x000000040000795c */ /* 0x002fea0000300000 */
.L_x_29:
[----:B------:R-:W-:Y:S04]  /*1cb0*/  BSSY.RECONVERGENT B0, `(.L_x_30) ;  /* 0x0000003000007945 */ /* 0x000fe80003800200 */
[----:B------:R-:W-:Y:S05]  /*1cc0*/  @P2 BRA `(.L_x_31) ;  /* 0x0000000000042947 */ /* 0x000fea0003800000 */
[----:B-1----:R-:W-:Y:S05]  /*1cd0*/  BPT.TRAP 0x1 ;  /* 0x000000040000795c */ /* 0x002fea0000300000 */
.L_x_31:
[----:B-1----:R-:W-:Y:S05]  /*1ce0*/  BSYNC.RECONVERGENT B0 ;  /* 0x0000000000007941 */ /* 0x002fea0003800200 */
.L_x_30:
[----:B------:R-:W-:Y:S02]  /*1cf0*/  UIADD3 UR5, UPT, UPT, UR4, 0x1, URZ ;  /* 0x0000000104057890 */ /* 0x000fe4000fffe0ff */
[----:B------:R-:W-:Y:S02]  /*1d00*/  UIADD3 UR16, UP1, UPT, UR26, 0x80, URZ ;  /* 0x000000801a107890 */ /* 0x000fe4000ff3e0ff */
[----:B------:R-:W-:Y:S02]  /*1d10*/  UISETP.NE.AND UP0, UPT, UR5, 0x8, UPT ;  /* 0x000000080500788c */ /* 0x000fe4000bf05270 */
[----:B------:R-:W-:Y:S02]  /*1d20*/  USHF.L.U32 UR34, UR6, 0x6, URZ ;  /* 0x0000000606227899 */ /* 0x000fe400080006ff */
[----:B------:R-:W-:Y:S02]  /*1d30*/  USEL UR9, URZ, 0x1, UP0 ;  /* 0x00000001ff097887 */ /* 0x000fe40008000000 */
[----:B------:R-:W-:-:S02]  /*1d40*/  USEL UR5, UR5, URZ, UP0 ;  /* 0x000000ff05057287 */ /* 0x000fc40008000000 */
[----:B------:R-:W-:Y:S02]  /*1d50*/  UIADD3 UR14, UP0, UPT, UR26, 0x180, URZ ;  /* 0x000001801a0e7890 */ /* 0x000fe4000ff1e0ff */
[----:B------:R-:W-:Y:S01]  /*1d60*/  ULEA UR8, UR5, UR7, 0x3 ;  /* 0x0000000705087291 */ /* 0x000fe2000f8e18ff */
[----:B------:R-:W-:Y:S01]  /*1d70*/  LOP3.LUT R12, R12, UR9, RZ, 0x3c, !PT ;  /* 0x000000090c0c7c12 */ /* 0x000fe2000f8e3cff */
[----:B------:R-:W-:Y:S02]  /*1d80*/  ULEA UR9, UR4, UR28, 0xc ;  /* 0x0000001c04097291 */ /* 0x000fe4000f8e60ff */
[----:B------:R-:W-:Y:S01]  /*1d90*/  UIADD3.X UR17, UPT, UPT, URZ, UR27, URZ, UP1, !UPT ;  /* 0x0000001bff117290 */ /* 0x000fe20008ffe4ff */
[----:B--2---:R-:W-:Y:S01]  /*1da0*/  SHF.L.U32 R0, R12, 0x1f, RZ ;  /* 0x0000001f0c007819 */ /* 0x004fe200000006ff */
[----:B------:R-:W-:Y:S02]  /*1db0*/  ULEA UR9, UR9, UR7, 0x1 ;  /* 0x0000000709097291 */ /* 0x000fe4000f8e08ff */
[----:B------:R-:W-:Y:S01]  /*1dc0*/  UIADD3.X UR15, UPT, UPT, URZ, UR27, URZ, UP0, !UPT ;  /* 0x0000001bff0f7290 */ /* 0x000fe200087fe4ff */
[----:B------:R4:W1:Y:S01]  /*1dd0*/  SYNCS.PHASECHK.TRANS64.TRYWAIT P0, [UR8+0x40], R0 ;  /* 0x00004000ff0075a7 */ /* 0x0008620008001108 */
[----:B------:R-:W-:-:S02]  /*1de0*/  ULEA UR8, UR4, UR7, 0xe ;  /* 0x0000000704087291 */ /* 0x000fc4000f8e70ff */
[----:B------:R-:W-:Y:S02]  /*1df0*/  UIADD3 UR32, UPT, UPT, UR9, 0x4400, URZ ;  /* 0x0000440009207890 */ /* 0x000fe4000fffe0ff */
[----:B------:R-:W-:Y:S01]  /*1e00*/  UIADD3 UR8, UPT, UPT, UR8, 0x14400, URZ ;  /* 0x0001440008087890 */ /* 0x000fe2000fffe0ff */
[----:B------:R-:W-:Y:S01]  /*1e10*/  UMOV UR13, 0xff0000 ;  /* 0x00ff0000000d7882 */ /* 0x000fe20000000000 */
[----:B------:R-:W-:Y:S01]  /*1e20*/  UMOV UR18, 0x0 ;  /* 0x0000000000127882 */ /* 0x000fe20000000000 */
[----:B------:R-:W-:Y:S01]  /*1e30*/  UMOV UR19, 0x10000000 ;  /* 0x1000000000137882 */ /* 0x000fe20000000000 */
[----:B------:R-:W-:Y:S01]  /*1e40*/  UMOV UR12, UR36 ;  /* 0x00000024000c7c82 */ /* 0x000fe20008000000 */
[----:B------:R-:W-:Y:S01]  /*1e50*/  UMOV UR9, UR33 ;  /* 0x0000002100097c82 */ /* 0x000fe20008000000 */
[----:B------:R-:W-:Y:S01]  /*1e60*/  UMOV UR10, UR34 ;  /* 0x00000022000a7c82 */ /* 0x000fe20008000000 */
[----:B------:R2:W-:Y:S01]  /*1e70*/  UTMALDG.3D.MULTICAST [UR32], [UR16], UR13, desc[UR18] ;  /* 0x00001220100073b4 */ /* 0x0005e2000801180d */
[----:B------:R-:W-:Y:S01]  /*1e80*/  UIADD3 UR6, UPT, UPT, UR6, 0x1, URZ ;  /* 0x0000000106067890 */ /* 0x000fe2000fffe0ff */
[----:B------:R-:W-:-:S03]  /*1e90*/  UMOV UR4, UR5 ;  /* 0x0000000500047c82 */ /* 0x000fc60008000000 */
[----:B------:R-:W-:Y:S01]  /*1ea0*/  UISETP.NE.AND UP0, UPT, UR6, UR21, UPT ;  /* 0x000000150600728c */ /* 0x000fe2000bf05270 */
[----:B------:R4:W-:Y:S01]  /*1eb0*/  UTMALDG.3D [UR8], [UR14], desc[UR18] ;  /* 0x000012080e0075b4 */ /* 0x0009e20008011000 */
[----:B--2---:R-:W-:-:S07]  /*1ec0*/  UMOV UR13, UR21 ;  /* 0x00000015000d7c82 */ /* 0x004fce0008000000 */
[----:B----4-:R-:W-:Y:S05]  /*1ed0*/  BRA.U UP0, `(.L_x_32) ;  /* 0xfffffffd00487547 */ /* 0x010fea000b83ffff */
.L_x_26:
[----:B------:R-:W-:Y:S01]  /*1ee0*/  ULEA UR4, UR5, UR7, 0x3 ;  /* 0x0000000705047291 */ /* 0x000fe2000f8e18ff */
[----:B--2---:R-:W-:Y:S01]  /*1ef0*/  SHF.L.U32 R0, R12, 0x1f, RZ ;  /* 0x0000001f0c007819 */ /* 0x004fe200000006ff */
[----:B------:R-:W-:Y:S01]  /*1f00*/  @!P1 SYNCS.ARRIVE.TRANS64.A1T0 RZ, [UR7+0xc8], RZ ;  /* 0x0000c8ffffff99a7 */ /* 0x000fe20008100007 */
[----:B------:R-:W-:-:S06]  /*1f10*/  UISETP.GT.AND UP0, UPT, UR43, UR41, UPT ;  /* 0x000000292b00728c */ /* 0x000fcc000bf04270 */
[----:B-1-3--:R1:W2:Y:S03]  /*1f20*/  SYNCS.PHASECHK.TRANS64.TRYWAIT P0, [UR4+0x40], R0 ;  /* 0x00004000ff0075a7 */ /* 0x00a2a60008001104 */
[----:B------:R-:W-:Y:S05]  /*1f30*/  BRA.U !UP0, `(.L_x_33) ;  /* 0x0000000108bc7547 */ /* 0x000fea000b800000 */
[----:B------:R-:W-:Y:S01]  /*1f40*/  UIADD3 UR25, UPT, UPT, UR44, UR13, URZ ;  /* 0x0000000d2c197290 */ /* 0x000fe2000fffe0ff */
[----:B------:R-:W-:-:S11]  /*1f50*/  UMOV UR4, UR5 ;  /* 0x0000000500047c82 */ /* 0x000fd60008000000 */
.L_x_39:
[----:B------:R-:W-:Y:S01]  /*1f60*/  ULEA UR17, UR4, UR7, 0x3 ;  /* 0x0000000704117291 */ /* 0x000fe2000f8e18ff */
[----:B--2---:R-:W-:Y:S01]  /*1f70*/  @!P3 MOV R2, 0x6000 ;  /* 0x000060000002b802 */ /* 0x004fe20000000f00 */
[----:B--2-4-:R-:W-:Y:S10]  /*1f80*/  @P0 BRA `(.L_x_34) ;  /* 0x00000000000c0947 */ /* 0x014ff40003800000 */
[----:B------:R-:W-:-:S04]  /*1f90*/  SHF.L.U32 R3, R12, 0x1f, RZ ;  /* 0x0000001f0c037819 */ /* 0x000fc800000006ff */
[----:B------:R-:W2:Y:S02]  /*1fa0*/  SYNCS.PHASECHK.TRANS64.TRYWAIT P0, [UR17+0x40], R3 ;  /* 0x00004003ff0075a7 */ /* 0x000ea40008001111 */
[----:B--2---:R-:W-:Y:S05]  /*1fb0*/  @!P0 BRA `(.L_x_35) ;  /* 0x0000006800bc8947 */ /* 0x004fea0003800000 */
.L_x_34:
[----:B------:R2:W-:Y:S01]  /*1fc0*/  @!P3 SYNCS.ARRIVE.TRANS64 RZ, [UR17], R2 ;  /* 0x00000002ffffb9a7 */ /* 0x0005e20008000011 */
[----:B------:R-:W-:-:S04]  /*1fd0*/  ULOP3.LUT UR5, UR24, 0x2, URZ, 0xfc, !UPT ;  /* 0x0000000218057892 */ /* 0x000fc8000f8efcff */
[----:B------:R-:W-:-:S09]  /*1fe0*/  UISETP.NE.AND UP0, UPT, UR5, 0x2, UPT ;  /* 0x000000020500788c */ /* 0x000fd2000bf05270 */
[----:B------:R-:W-:Y:S05]  /*1ff0*/  BRA.U UP0, `(.L_x_36) ;  /* 0x0000000100047547 */ /* 0x000fea000b800000 */
[----:B------:R-:W-:Y:S05]  /*2000*/  BPT.TRAP 0x1 ;  /* 0x000000040000795c */ /* 0x000fea0000300000 */
.L_x_36:
[----:B------:R-:W-:Y:S04]  /*2010*/  BSSY.RECONVERGENT B0, `(.L_x_37) ;  /* 0x0000003000007945 */ /* 0x000fe80003800200 */
[----:B------:R-:W-:Y:S05]  /*2020*/  @P2 BRA `(.L_x_38) ;  /* 0x0000000000042947 */ /* 0x000fea0003800000 */
[----:B------:R-:W-:Y:S05]  /*2030*/  BPT.TRAP 0x1 ;  /* 0x000000040000795c */ /* 0x000fea0000300000 */
.L_x_38:
[----:B------:R-:W-:Y:S05]  /*2040*/  BSYNC.RECONVERGENT B0 ;  /* 0x0000000000007941 */ /* 0x000fea0003800200 */
.L_x_37:
[----:B------:R-:W-:Y:S02]  /*2050*/  UIADD3 UR5, UPT, UPT, UR4, 0x1, URZ ;  /* 0x0000000104057890 */ /* 0x000fe4000fffe0ff */
[----:B------:R-:W-:Y:S02]  /*2060*/  UIADD3 UR14, UP1, UPT, UR26, 0x80, URZ ;  /* 0x000000801a0e7890 */ /* 0x000fe4000ff3e0ff */
[----:B------:R-:W-:Y:S02]  /*2070*/  UISETP.NE.AND UP0, UPT, UR5, 0x8, UPT ;  /* 0x000000080500788c */ /* 0x000fe4000bf05270 */
[----:B------:R-:W-:Y:S02]  /*2080*/  USHF.L.U32 UR18, UR13, 0x6, URZ ;  /* 0x000000060d127899 */ /* 0x000fe400080006ff */
[----:B------:R-:W-:Y:S02]  /*2090*/  USEL UR8, URZ, 0x1, UP0 ;  /* 0x00000001ff087887 */ /* 0x000fe40008000000 */
[----:B------:R-:W-:-:S02]  /*20a0*/  USEL UR5, UR5, URZ, UP0 ;  /* 0x000000ff05057287 */ /* 0x000fc40008000000 */
[----:B------:R-:W-:Y:S02]  /*20b0*/  UIADD3 UR22, UP0, UPT, UR26, 0x180, URZ ;  /* 0x000001801a167890 */ /* 0x000fe4000ff1e0ff */
[----:B------:R-:W-:Y:S01]  /*20c0*/  LOP3.LUT R12, R12, UR8, RZ, 0x3c, !PT ;  /* 0x000000080c0c7c12 */ /* 0x000fe2000f8e3cff */
[----:B------:R-:W-:Y:S02]  /*20d0*/  ULEA UR6, UR5, UR7, 0x3 ;  /* 0x0000000705067291 */ /* 0x000fe4000f8e18ff */
[----:B------:R-:W-:Y:S01]  /*20e0*/  ULEA UR8, UR4, UR7, 0xe ;  /* 0x0000000704087291 */ /* 0x000fe2000f8e70ff */
[----:B-1----:R-:W-:Y:S01]  /*20f0*/  SHF.L.U32 R0, R12, 0x1f, RZ ;  /* 0x0000001f0c007819 */ /* 0x002fe200000006ff */
[----:B------:R-:W-:Y:S02]  /*2100*/  ULEA UR16, UR4, UR29, 0xd ;  /* 0x0000001d04107291 */ /* 0x000fe4000f8e68ff */
[----:B------:R-:W-:Y:S02]  /*2110*/  UIADD3.X UR15, UPT, UPT, URZ, UR27, URZ, UP1, !UPT ;  /* 0x0000001bff0f7290 */ /* 0x000fe40008ffe4ff */
[----:B------:R-:W-:Y:S01]  /*2120*/  UIADD3 UR8, UPT, UPT, UR8, 0x14400, URZ ;  /* 0x0001440008087890 */ /* 0x000fe2000fffe0ff */
[----:B------:R3:W4:Y:S01]  /*2130*/  SYNCS.PHASECHK.TRANS64.TRYWAIT P0, [UR6+0x40], R0 ;  /* 0x00004000ff0075a7 */ /* 0x0007220008001106 */
[----:B------:R-:W-:Y:S01]  /*2140*/  UIADD3.X UR23, UPT, UPT, URZ, UR27, URZ, UP0, !UPT ;  /* 0x0000001bff177290 */ /* 0x000fe200087fe4ff */
[----:B------:R-:W-:Y:S01]  /*2150*/  UMOV UR6, 0xff0000 ;  /* 0x00ff000000067882 */ /* 0x000fe20000000000 */
[----:B------:R-:W-:Y:S01]  /*2160*/  UMOV UR30, 0x0 ;  /* 0x00000000001e7882 */ /* 0x000fe20000000000 */
[----:B------:R-:W-:Y:S01]  /*2170*/  UMOV UR31, 0x10000000 ;  /* 0x10000000001f7882 */ /* 0x000fe20000000000 */
[----:B------:R-:W-:Y:S01]  /*2180*/  UMOV UR19, UR35 ;  /* 0x0000002300137c82 */ /* 0x000fe20008000000 */
[----:B------:R-:W-:Y:S01]  /*2190*/  UMOV UR20, UR36 ;  /* 0x0000002400147c82 */ /* 0x000fe20008000000 */
[----:B------:R-:W-:Y:S01]  /*21a0*/  UMOV UR12, UR36 ;  /* 0x00000024000c7c82 */ /* 0x000fe20008000000 */
[----:B------:R-:W-:Y:S01]  /*21b0*/  UMOV UR9, UR17 ;  /* 0x0000001100097c82 */ /* 0x000fe20008000000 */
[----:B------:R-:W-:Y:S01]  /*21c0*/  UMOV UR10, UR18 ;  /* 0x00000012000a7c82 */ /* 0x000fe20008000000 */
[----:B------:R3:W-:Y:S01]  /*21d0*/  UTMALDG.3D.MULTICAST [UR16], [UR14], UR6, desc[UR30] ;  /* 0x00001e100e0073b4 */ /* 0x0007e20008011806 */
[----:B------:R-:W-:Y:S01]  /*21e0*/  UIADD3 UR13, UPT, UPT, UR13, 0x1, URZ ;  /* 0x000000010d0d7890 */ /* 0x000fe2000fffe0ff */
[----:B------:R-:W-:-:S03]  /*21f0*/  UMOV UR4, UR5 ;  /* 0x0000000500047c82 */ /* 0x000fc60008000000 */
[----:B------:R-:W-:Y:S01]  /*2200*/  UISETP.NE.AND UP0, UPT, UR13, UR25, UPT ;  /* 0x000000190d00728c */ /* 0x000fe2000bf05270 */
[----:B------:R3:W-:Y:S08]  /*2210*/  UTMALDG.3D [UR8], [UR22], desc[UR30] ;  /* 0x00001e08160075b4 */ /* 0x0007f00008011000 */
[----:B---3--:R-:W-:Y:S05]  /*2220*/  BRA.U UP0, `(.L_x_39) ;  /* 0xfffffffd004c7547 */ /* 0x008fea000b83ffff */
.L_x_33:
[C---:B------:R-:W-:Y:S01]  /*2230*/  LEA R3, R11.reuse, UR7, 0x3 ;  /* 0x000000070b037c11 */ /* 0x040fe2000f8e18ff */
[----:B------:R-:W-:Y:S01]  /*2240*/  NOP ;  /* 0x0000000000007918 */ /* 0x000fe20000000000 */
[----:B-1----:R-:W-:Y:S02]  /*2250*/  SHF.L.U32 R0, R10, 0x1f, RZ ;  /* 0x0000001f0a007819 */ /* 0x002fe400000006ff */
[----:B------:R-:W-:Y:S02]  /*2260*/  LEA R4, R11, UR7, 0x4 ;  /* 0x000000070b047c11 */ /* 0x000fe4000f8e20ff */
[----:B--2-4-:R-:W1:Y:S02]  /*2270*/  SYNCS.PHASECHK.TRANS64.TRYWAIT P0, [R3+URZ+0xd0], R0 ;  /* 0x0000d000030075a7 */ /* 0x014e6400080011ff */
[----:B-1----:R-:W-:Y:S05]  /*2280*/  @!P0 BRA `(.L_x_40) ;  /* 0x0000006800208947 */ /* 0x002fea0003800000 */
.L_x_146:
[----:B------:R-:W2:Y:S01]  /*2290*/  LDS.128 R4, [R4+0x160] ;  /* 0x0001600004047984 */ /* 0x000ea20000000c00 */
[----:B------:R-:W-:Y:S01]  /*22a0*/  UISETP.GE.AND UP0, UPT, UR42, 0x1, UPT ;  /* 0x000000012a00788c */ /* 0x000fe2000bf06270 */
[----:B------:R-:W-:Y:S01]  /*22b0*/  @!PT LDS RZ, [RZ] ;  /* 0x00000000fffff984 */ /* 0x000fe20000000800 */
[----:B------:R-:W-:Y:S01]  /*22c0*/  @!PT LDS RZ, [RZ] ;  /* 0x00000000fffff984 */ /* 0x000fe20000000800 */
[----:B------:R-:W-:Y:S01]  /*22d0*/  @!PT LDS RZ, [RZ] ;  /* 0x00000000fffff984 */ /* 0x000fe20000000800 */
[----:B------:R-:W-:Y:S01]  /*22e0*/  @!PT LDS RZ, [RZ] ;  /* 0x00000000fffff984 */ /* 0x000fe20000000800 */
[----:B------:R3:W-:Y:S06]  /*22f0*/  MEMBAR.ALL.CTA ;  /* 0x0000000000007992 */ /* 0x0007ec0000008000 */
[----:B---3--:R-:W3:Y:S01]  /*2300*/  FENCE.VIEW.ASYNC.S ;  /* 0x00000000000073c6 */ /* 0x008ee20000000000 */
[----:B--2---:R-:W-:-:S13]  /*2310*/  LOP3.LUT P0, RZ, R6, 0x1, RZ, 0xc0, !PT ;  /* 0x0000000106ff7812 */ /* 0x004fda000780c0ff */
[----:B---3--:R-:W-:Y:S01]  /*2320*/  VOTEU.ANY UP1, P0 ;  /* 0x0000000000ff7886 */ /* 0x008fe20000020100 */
[----:B------:R-:W-:-:S13]  /*2330*/  PLOP3.LUT P0, PT, PT, PT, UP1, 0x80, 0x8 ;  /* 0x000000000008781c */ /* 0x000fda0003f0f018 */
[----:B-1----:R-:W-:Y:S02]  /*2340*/  @P0 LOP3.LUT R0, R5, 0xffff, RZ, 0xc0, !PT ;  /* 0x0000ffff05000812 */ /* 0x002fe400078ec0ff */
[----:B------:R-:W-:Y:S02]  /*2350*/  @P0 MOV R2, R4 ;  /* 0x0000000400020202 */ /* 0x000fe40000000f00 */
[----:B------:R-:W-:Y:S01]  /*2360*/  @P0 R2UR UR6, R0 ;  /* 0x00000000000602ca */ /* 0x000fe200000e0000 */
[----:B------:R-:W-:Y:S01]  /*2370*/  VIADD R0, R3, 0xe0 ;  /* 0x000000e003007836 */ /* 0x000fe20000000000 */
[----:B------:R-:W-:Y:S02]  /*2380*/  @P0 SHF.R.U32.HI R4, RZ, 0x10, R5 ;  /* 0x00000010ff040819 */ /* 0x000fe40000011605 */
[----:B------:R-:W-:Y:S02]  /*2390*/  @P0 R2UR UR8, R2 ;  /* 0x00000000020802ca */ /* 0x000fe400000e0000 */
[----:B------:R-:W-:-:S02]  /*23a0*/  PRMT R0, RZ, 0x654, R0 ;  /* 0x00000654ff007816 */ /* 0x000fc40000000000 */
[----:B------:R-:W-:Y:S02]  /*23b0*/  @P0 R2UR UR4, R4 ;  /* 0x00000000040402ca */ /* 0x000fe400000e0000 */
[----:B------:R1:W-:Y:S03]  /*23c0*/  SYNCS.ARRIVE.TRANS64.RED.A1T0 RZ, [R0+URZ], RZ ;  /* 0x000000ff00ff79a7 */ /* 0x0003e600081004ff */
[----:B------:R-:W-:-:S04]  /*23d0*/  @UP1 UMOV UR37, UR6 ;  /* 0x0000000600251c82 */ /* 0x000fc80008000000 */
[----:B------:R-:W-:-:S04]  /*23e0*/  @UP1 UMOV UR38, UR8 ;  /* 0x0000000800261c82 */ /* 0x000fc80008000000 */
[----:B------:R-:W-:Y:S01]  /*23f0*/  @UP1 UMOV UR36, UR4 ;  /* 0x0000000400241c82 */ /* 0x000fe20008000000 */
[----:B------:R-:W-:Y:S05]  /*2400*/  BRA.U !UP0, `(.L_x_41) ;  /* 0x0000000108d47547 */ /* 0x000fea000b800000 */
[----:B------:R-:W2:Y:S01]  /*2410*/  LDCU.128 UR12, c[0x0][0xb10] ;  /* 0x00016200ff0c77ac */ /* 0x000ea20008000c00 */
[----:B------:R-:W3:Y:S01]  /*2420*/  LDCU UR25, c[0x0][0xb20] ;  /* 0x00016400ff1977ac */ /* 0x000ee20008000800 */
[----:B------:R-:W4:Y:S01]  /*2430*/  LDCU UR20, c[0x0][0xb0c] ;  /* 0x00016180ff1477ac */ /* 0x000f220008000800 */
[----:B------:R-:W1:Y:S01]  /*2440*/  LDCU.64 UR10, c[0x0][0xb28] ;  /* 0x00016500ff0a77ac */ /* 0x000e620008000a00 */
[----:B------:R-:W-:Y:S02]  /*2450*/  UISETP.NE.AND UP3, UPT, UR42, 0x1, UPT ;  /* 0x000000012a00788c */ /* 0x000fe4000bf65270 */
[----:B--2---:R-:W-:Y:S02]  /*2460*/  UIMAD.WIDE.U32 UR16, UR39, UR15, URZ ;  /* 0x0000000f271072a5 */ /* 0x004fe4000f8e00ff */
[----:B------:R-:W-:Y:S02]  /*2470*/  UIMAD.WIDE.U32 UR8, UR40, UR12, URZ ;  /* 0x0000000c280872a5 */ /* 0x000fe4000f8e00ff */
[----:B------:R-:W-:-:S02]  /*2480*/  UISETP.NE.AND UP0, UPT, UR14, 0x1, UPT ;  /* 0x000000010e00788c */ /* 0x000fc4000bf05270 */
[----:B------:R-:W-:Y:S01]  /*2490*/  UIMAD.WIDE.U32 UR22, UR37, UR15, URZ ;  /* 0x0000000f251672a5 */ /* 0x000fe2000f8e00ff */
[----:B------:R-:W-:Y:S02]  /*24a0*/  UMOV UR16, UR17 ;  /* 0x0000001100107c82 */ /* 0x000fe40008000000 */
[----:B------:R-:W-:Y:S01]  /*24b0*/  UMOV UR8, UR9 ;  /* 0x0000000900087c82 */ /* 0x000fe20008000000 */
[----:B---3--:R-:W-:Y:S02]  /*24c0*/  USHF.R.U32.HI UR16, URZ, UR25, UR16 ;  /* 0x00000019ff107299 */ /* 0x008fe40008011610 */
[----:B----4-:R-:W-:Y:S02]  /*24d0*/  UISETP.NE.AND UP2, UPT, UR20, 0x1, UPT ;  /* 0x000000011400788c */ /* 0x010fe4000bf45270 */
[----:B------:R-:W-:Y:S02]  /*24e0*/  USHF.R.U32.HI UR8, URZ, UR13, UR8 ;  /* 0x0000000dff087299 */ /* 0x000fe40008011608 */
[----:B------:R-:W-:-:S02]  /*24f0*/  USEL UR6, UR39, UR16, !UP0 ;  /* 0x0000001027067287 */ /* 0x000fc4000c000000 */
[----:B------:R-:W-:Y:S02]  /*2500*/  USEL UR8, UR40, UR8, !UP2 ;  /* 0x0000000828087287 */ /* 0x000fe4000d000000 */
[----:B-1----:R-:W-:Y:S01]  /*2510*/  UIMAD.WIDE.U32 UR16, UR6, UR10, URZ ;  /* 0x0000000a061072a5 */ /* 0x002fe2000f8e00ff */
[----:B------:R-:W-:Y:S01]  /*2520*/  UMOV UR4, UR23 ;  /* 0x0000001700047c82 */ /* 0x000fe20008000000 */
[----:B------:R-:W-:Y:S02]  /*2530*/  UIMAD.WIDE.U32 UR18, UR38, UR12, URZ ;  /* 0x0000000c261272a5 */ /* 0x000fe4000f8e00ff */
[----:B------:R-:W-:-:S03]  /*2540*/  UIMAD.WIDE.U32 UR22, UR8, UR10, URZ ;  /* 0x0000000a081672a5 */ /* 0x000fc6000f8e00ff */
[----:B------:R-:W-:Y:S01]  /*2550*/  UMOV UR16, UR17 ;  /* 0x0000001100107c82 */ /* 0x000fe20008000000 */
[----:B------:R-:W-:Y:S02]  /*2560*/  USHF.R.U32.HI UR4, URZ, UR25, UR4 ;  /* 0x00000019ff047299 */ /* 0x000fe40008011604 */
[----:B------:R-:W-:Y:S01]  /*2570*/  @UP3 USHF.R.U32.HI UR6, URZ, UR11, UR16 ;  /* 0x0000000bff063299 */ /* 0x000fe20008011610 */
[----:B------:R-:W-:Y:S01]  /*2580*/  UMOV UR18, UR19 ;  /* 0x0000001300127c82 */ /* 0x000fe20008000000 */
[----:B------:R-:W-:Y:S01]  /*2590*/  UMOV UR22, UR23 ;  /* 0x0000001700167c82 */ /* 0x000fe20008000000 */
[----:B------:R-:W-:Y:S02]  /*25a0*/  USHF.R.U32.HI UR13, URZ, UR13, UR18 ;  /* 0x0000000dff0d7299 */ /* 0x000fe40008011612 */
[----:B------:R-:W-:Y:S02]  /*25b0*/  USEL UR4, UR37, UR4, !UP0 ;  /* 0x0000000425047287 */ /* 0x000fe4000c000000 */
[----:B------:R-:W-:-:S02]  /*25c0*/  @UP3 USHF.R.U32.HI UR8, URZ, UR11, UR22 ;  /* 0x0000000bff083299 */ /* 0x000fc40008011616 */
[----:B------:R-:W-:Y:S02]  /*25d0*/  UIMAD UR9, UR42, UR6, URZ ;  /* 0x000000062a0972a4 */ /* 0x000fe4000f8e02ff */
[----:B------:R-:W-:Y:S02]  /*25e0*/  USEL UR6, UR38, UR13, !UP2 ;  /* 0x0000000d26067287 */ /* 0x000fe4000d000000 */
[----:B------:R-:W-:Y:S02]  /*25f0*/  UIMAD UR12, UR42, UR8, URZ ;  /* 0x000000082a0c72a4 */ /* 0x000fe4000f8e02ff */
[----:B------:R-:W-:Y:S02]  /*2600*/  UISETP.GE.AND UP0, UPT, UR4, UR9, UPT ;  /* 0x000000090400728c */ /* 0x000fe4000bf06270 */
[----:B------:R-:W-:Y:S02]  /*2610*/  UIMAD.WIDE.U32 UR16, UR4, UR10, URZ ;  /* 0x0000000a041072a5 */ /* 0x000fe4000f8e00ff */
[----:B------:R-:W-:-:S02]  /*2620*/  UISETP.GE.OR UP0, UPT, UR6, UR12, UP0 ;  /* 0x0000000c0600728c */ /* 0x000fc40008706670 */
        /* <DEDUP_REMOVED lines=19> */
.L_x_41:
[----:B------:R-:W2:Y:S02]  /*2760*/  LDCU UR4, c[0x0][0xb30] ;  /* 0x00016600ff0477ac */ /* 0x000ea40008000800 */
[----:B--2---:R-:W-:-:S09]  /*2770*/  UISETP.NE.AND UP0, UPT, UR4, 0x1, UPT ;  /* 0x000000010400788c */ /* 0x004fd2000bf05270 */
[----:B------:R-:W-:Y:S05]  /*2780*/  BRA.U UP0, `(.L_x_42) ;  /* 0x0000000100447547 */ /* 0x000fea000b800000 */
[----:B------:R-:W2:Y:S01]  /*2790*/  LDCU.128 UR12, c[0x0][0xb10] ;  /* 0x00016200ff0c77ac */ /* 0x000ea20008000c00 */
[----:B------:R-:W3:Y:S01]  /*27a0*/  LDCU UR16, c[0x0][0xb0c] ;  /* 0x00016180ff1077ac */ /* 0x000ee20008000800 */
[----:B------:R-:W4:Y:S01]  /*27b0*/  LDCU UR17, c[0x0][0xb20] ;  /* 0x00016400ff1177ac */ /* 0x000f220008000800 */
[----:B--2---:R-:W-:Y:S02]  /*27c0*/  UIMAD.WIDE.U32 UR10, UR38, UR12, URZ ;  /* 0x0000000c260a72a5 */ /* 0x004fe4000f8e00ff */
[----:B------:R-:W-:Y:S02]  /*27d0*/  UIMAD.WIDE.U32 UR8, UR37, UR15, URZ ;  /* 0x0000000f250872a5 */ /* 0x000fe4000f8e00ff */
[----:B---3--:R-:W-:Y:S02]  /*27e0*/  UISETP.NE.AND UP2, UPT, UR16, 0x1, UPT ;  /* 0x000000011000788c */ /* 0x008fe4000bf45270 */
[----:B------:R-:W-:Y:S01]  /*27f0*/  UISETP.NE.AND UP0, UPT, UR14, 0x1, UPT ;  /* 0x000000010e00788c */ /* 0x000fe2000bf05270 */
[----:B------:R-:W-:-:S02]  /*2800*/  UMOV UR6, UR11 ;  /* 0x0000000b00067c82 */ /* 0x000fc40008000000 */
[----:B------:R-:W-:Y:S01]  /*2810*/  UMOV UR4, UR9 ;  /* 0x0000000900047c82 */ /* 0x000fe20008000000 */
[----:B------:R-:W-:Y:S02]  /*2820*/  USHF.R.U32.HI UR6, URZ, UR13, UR6 ;  /* 0x0000000dff067299 */ /* 0x000fe40008011606 */
[----:B----4-:R-:W-:Y:S02]  /*2830*/  USHF.R.U32.HI UR4, URZ, UR17, UR4 ;  /* 0x00000011ff047299 */ /* 0x010fe40008011604 */
[----:B------:R-:W-:Y:S02]  /*2840*/  USEL UR6, UR38, UR6, !UP2 ;  /* 0x0000000626067287 */ /* 0x000fe4000d000000 */
[----:B------:R-:W-:-:S04]  /*2850*/  USEL UR4, UR37, UR4, !UP0 ;  /* 0x0000000425047287 */ /* 0x000fc8000c000000 */
[----:B------:R-:W-:Y:S02]  /*2860*/  UIADD3 UR8, UPT, UPT, UR6, -UR4, URZ ;  /* 0x8000000406087290 */ /* 0x000fe4000fffe0ff */
[----:B------:R-:W-:Y:S02]  /*2870*/  UIADD3 UR4, UPT, UPT, -UR6, UR4, URZ ;  /* 0x0000000406047290 */ /* 0x000fe4000fffe1ff */
[----:B------:R-:W-:Y:S02]  /*2880*/  UIMAD UR37, UR8, UR14, UR37 ;  /* 0x0000000e082572a4 */ /* 0x000fe4000f8e0225 */
[----:B------:R-:W-:-:S12]  /*2890*/  UIMAD UR38, UR4, UR16, UR38 ;  /* 0x00000010042672a4 */ /* 0x000fd8000f8e0226 */
.L_x_42:
[----:B------:R-:W-:Y:S01]  /*28a0*/  VIADD R11, R11, 0x1 ;  /* 0x000000010b0b7836 */ /* 0x000fe20000000000 */
[----:B------:R-:W-:Y:S02]  /*28b0*/  R2UR UR6, R48 ;  /* 0x00000000300672ca */ /* 0x000fe400000e0000 */
[----:B------:R-:W-:Y:S02]  /*28c0*/  R2UR UR4, R47 ;  /* 0x000000002f0472ca */ /* 0x000fe400000e0000 */
[C---:B------:R-:W-:Y:S02]  /*28d0*/  ISETP.NE.AND P0, PT, R11.reuse, 0x2, PT ;  /* 0x000000020b00780c */ /* 0x040fe40003f05270 */
[----:B------:R-:W-:Y:S02]  /*28e0*/  PLOP3.LUT P1, PT, PT, PT, PT, 0x80, 0x8 ;  /* 0x000000000008781c */ /* 0x000fe40003f2f070 */
[----:B-1----:R-:W-:Y:S02]  /*28f0*/  SEL R0, RZ, 0x1, P0 ;  /* 0x00000001ff007807 */ /* 0x002fe40000000000 */
[----:B------:R-:W-:-:S02]  /*2900*/  SEL R11, R11, RZ, P0 ;  /* 0x000000ff0b0b7207 */ /* 0x000fc40000000000 */
[----:B------:R-:W-:Y:S01]  /*2910*/  LOP3.LUT R10, R10, R0, RZ, 0x3c, !PT ;  /* 0x000000000a0a7212 */ /* 0x000fe200078e3cff */
[----:B------:R-:W-:Y:S02]  /*2920*/  UIADD3 UR16, UPT, UPT, UR38, UR6, URZ ;  /* 0x0000000626107290 */ /* 0x000fe4000fffe0ff */
[----:B------:R-:W-:Y:S01]  /*2930*/  UIADD3 UR20, UPT, UPT, UR37, UR4, URZ ;  /* 0x0000000425147290 */ /* 0x000fe2000fffe0ff */
[----:B------:R-:W-:Y:S11]  /*2940*/  BRA.U UP1, `(.L_x_43) ;  /* 0xfffffff101507547 */ /* 0x000ff6000b83ffff */
[----:B------:R-:W-:Y:S01]  /*2950*/  UIADD3 UR7, UPT, UPT, UR7, 0x40, URZ ;  /* 0x0000004007077890 */ /* 0x000fe2000fffe0ff */
[----:B------:R-:W-:-:S03]  /*2960*/  SHF.L.U32 R2, R12, 0x1f, RZ ;  /* 0x0000001f0c027819 */ /* 0x000fc600000006ff */
[----:B------:R-:W-:-:S09]  /*2970*/  ULEA UR4, UR5, UR7, 0x3 ;  /* 0x0000000705047291 */ /* 0x000fd2000f8e18ff */
[----:B------:R-:W1:Y:S02]  /*2980*/  SYNCS.PHASECHK.TRANS64.TRYWAIT P0, [UR4], R2 ;  /* 0x00000002ff0075a7 */ /* 0x000e640008001104 */
[----:B-1----:R-:W-:Y:S05]  /*2990*/  @!P0 BRA `(.L_x_44) ;  /* 0x0000006000708947 */ /* 0x002fea0003800000 */
.L_x_148:
[----:B------:R-:W-:-:S04]  /*29a0*/  UIADD3 UR4, UPT, UPT, UR5, 0x1, URZ ;  /* 0x0000000105047890 */ /* 0x000fc8000fffe0ff */
[----:B------:R-:W-:-:S04]  /*29b0*/  UISETP.NE.AND UP0, UPT, UR4, 0x8, UPT ;  /* 0x000000080400788c */ /* 0x000fc8000bf05270 */
[----:B------:R-:W-:Y:S02]  /*29c0*/  USEL UR6, URZ, 0x1, UP0 ;  /* 0x00000001ff067887 */ /* 0x000fe40008000000 */
[----:B------:R-:W-:-:S04]  /*29d0*/  USEL UR4, UR4, URZ, UP0 ;  /* 0x000000ff04047287 */ /* 0x000fc80008000000 */
[----:B------:R-:W-:Y:S01]  /*29e0*/  ULEA UR5, UR4, UR7, 0x3 ;  /* 0x0000000704057291 */ /* 0x000fe2000f8e18ff */
[----:B-1----:R-:W-:-:S04]  /*29f0*/  LOP3.LUT R2, R12, UR6, RZ, 0x3c, !PT ;  /* 0x000000060c027c12 */ /* 0x002fc8000f8e3cff */
[----:B------:R-:W-:-:S04]  /*2a00*/  SHF.L.U32 R3, R2, 0x1f, RZ ;  /* 0x0000001f02037819 */ /* 0x000fc800000006ff */
[----:B------:R-:W1:Y:S02]  /*2a10*/  SYNCS.PHASECHK.TRANS64.TRYWAIT P0, [UR5], R3 ;  /* 0x00000003ff0075a7 */ /* 0x000e640008001105 */
[----:B-1----:R-:W-:Y:S05]  /*2a20*/  @!P0 BRA `(.L_x_45) ;  /* 0x0000006000648947 */ /* 0x002fea0003800000 */
.L_x_150:
[----:B------:R-:W-:-:S04]  /*2a30*/  UIADD3 UR4, UPT, UPT, UR4, 0x1, URZ ;  /* 0x0000000104047890 */ /* 0x000fc8000fffe0ff */
[----:B------:R-:W-:-:S04]  /*2a40*/  UISETP.NE.AND UP0, UPT, UR4, 0x8, UPT ;  /* 0x000000080400788c */ /* 0x000fc8000bf05270 */
[----:B------:R-:W-:Y:S02]  /*2a50*/  USEL UR6, URZ, 0x1, UP0 ;  /* 0x00000001ff067887 */ /* 0x000fe40008000000 */
[----:B------:R-:W-:-:S04]  /*2a60*/  USEL UR4, UR4, URZ, UP0 ;  /* 0x000000ff04047287 */ /* 0x000fc80008000000 */
[----:B------:R-:W-:Y:S01]  /*2a70*/  ULEA UR5, UR4, UR7, 0x3 ;  /* 0x0000000704057291 */ /* 0x000fe2000f8e18ff */
[----:B------:R-:W-:-:S04]  /*2a80*/  LOP3.LUT R2, R2, UR6, RZ, 0x3c, !PT ;  /* 0x0000000602027c12 */ /* 0x000fc8000f8e3cff */
[----:B-1----:R-:W-:-:S04]  /*2a90*/  SHF.L.U32 R3, R2, 0x1f, RZ ;  /* 0x0000001f02037819 */ /* 0x002fc800000006ff */
[----:B------:R-:W1:Y:S02]  /*2aa0*/  SYNCS.PHASECHK.TRANS64.TRYWAIT P0, [UR5], R3 ;  /* 0x00000003ff0075a7 */ /* 0x000e640008001105 */
[----:B-1----:R-:W-:Y:S05]  /*2ab0*/  @!P0 BRA `(.L_x_46) ;  /* 0x0000006000588947 */ /* 0x002fea0003800000 */
.L_x_152:
        /* <DEDUP_REMOVED lines=9> */
.L_x_154:
        /* <DEDUP_REMOVED lines=9> */
.L_x_156:
        /* <DEDUP_REMOVED lines=9> */
.L_x_158:
        /* <DEDUP_REMOVED lines=9> */
.L_x_160:
[----:B------:R-:W-:-:S04]  /*2d00*/  UIADD3 UR4, UPT, UPT, UR4, 0x1, URZ ;  /* 0x0000000104047890 */ /* 0x000fc8000fffe0ff */
[----:B------:R-:W-:-:S04]  /*2d10*/  UISETP.NE.AND UP0, UPT, UR4, 0x8, UPT ;  /* 0x000000080400788c */ /* 0x000fc8000bf05270 */
[----:B------:R-:W-:Y:S02]  /*2d20*/  USEL UR5, URZ, 0x1, UP0 ;  /* 0x00000001ff057887 */ /* 0x000fe40008000000 */
[----:B------:R-:W-:-:S04]  /*2d30*/  USEL UR4, UR4, URZ, UP0 ;  /* 0x000000ff04047287 */ /* 0x000fc80008000000 */
[----:B------:R-:W-:Y:S01]  /*2d40*/  ULEA UR4, UR4, UR7, 0x3 ;  /* 0x0000000704047291 */ /* 0x000fe2000f8e18ff */
[----:B------:R-:W-:-:S04]  /*2d50*/  LOP3.LUT R2, R2, UR5, RZ, 0x3c, !PT ;  /* 0x0000000502027c12 */ /* 0x000fc8000f8e3cff */
[----:B------:R-:W-:Y:S01]  /*2d60*/  SHF.L.U32 R2, R2, 0x1f, RZ ;  /* 0x0000001f02027819 */ /* 0x000fe200000006ff */
[----:B-1----:R-:W-:-:S07]  /*2d70*/  IMAD.U32 R0, RZ, RZ, UR4 ;  /* 0x00000004ff007e24 */ /* 0x002fce000f8e00ff */
.L_x_51:
[----:B-1----:R1:W2:Y:S02]  /*2d80*/  SYNCS.PHASECHK.TRANS64.TRYWAIT P0, [R0+URZ], R2 ;  /* 0x00000002000075a7 */ /* 0x0022a400080011ff */
[----:B--2---:R-:W-:Y:S05]  /*2d90*/  @!P0 NANOSLEEP.SYNCS 0x989680 ;  /* 0x009896800000895d */ /* 0x004fea0003900000 */
[----:B------:R-:W2:Y:S02]  /*2da0*/  @!P0 SYNCS.PHASECHK.TRANS64 P0, [R0+URZ], R2 ;  /* 0x00000002000085a7 */ /* 0x000ea400080010ff */
[----:B--2---:R-:W-:Y:S05]  /*2db0*/  @P0 EXIT ;  /* 0x000000000000094d */ /* 0x004fea0003800000 */
[----:B------:R-:W-:Y:S05]  /*2dc0*/  BRA `(.L_x_51) ;  /* 0xfffffffc00ec7947 */ /* 0x000fea000383ffff */
.L_x_23:
[----:B------:R-:W1:Y:S02]  /*2dd0*/  S2UR UR4, SR_CgaCtaId ;  /* 0x00000000000479c3 */ /* 0x000e640000008800 */
[----:B-1----:R-:W-:-:S04]  /*2de0*/  UISETP.NE.AND UP0, UPT, UR4, URZ, UPT ;  /* 0x000000ff0400728c */ /* 0x002fc8000bf05270 */
[----:B------:R-:W-:-:S09]  /*2df0*/  UISETP.NE.OR UP0, UPT, UR17, 0x1, UP0 ;  /* 0x000000011100788c */ /* 0x000fd20008705670 */
[----:B------:R-:W-:Y:S05]  /*2e00*/  BRA.U UP0, `(.L_x_52) ;  /* 0x00000005004c7547 */ /* 0x000fea000b800000 */
[----:B------:R-:W1:Y:S01]  /*2e10*/  S2UR UR5, SR_CgaCtaId ;  /* 0x00000000000579c3 */ /* 0x000e620000008800 */
[----:B------:R-:W-:Y:S01]  /*2e20*/  UMOV UR4, 0x400 ;  /* 0x0000040000047882 */ /* 0x000fe20000000000 */
[----:B------:R-:W-:Y:S01]  /*2e30*/  ISETP.GE.U32.AND P2, PT, R0, 0x8, PT ;  /* 0x000000080000780c */ /* 0x000fe20003f46070 */
[----:B------:R-:W-:Y:S01]  /*2e40*/  IMAD.MOV.U32 R12, RZ, RZ, 0x1 ;  /* 0x00000001ff0c7424 */ /* 0x000fe200078e00ff */
[----:B------:R-:W-:Y:S02]  /*2e50*/  CS2R R10, SRZ ;  /* 0x00000000000a7805 */ /* 0x000fe4000001ff00 */
[----:B------:R-:W-:Y:S01]  /*2e60*/  CS2R R8, SRZ ;  /* 0x0000000000087805 */ /* 0x000fe2000001ff00 */
[----:B-1----:R-:W-:-:S03]  /*2e70*/  ULEA UR6, UR5, UR4, 0x18 ;  /* 0x0000000405067291 */ /* 0x002fc6000f8ec0ff */
[----:B------:R-:W-:-:S09]  /*2e80*/  UMOV UR5, URZ ;  /* 0x000000ff00057c82 */ /* 0x000fd20008000000 */
.L_x_56:
[----:B------:R-:W-:Y:S02]  /*2e90*/  LEA R2, R8, UR6, 0x3 ;  /* 0x0000000608027c11 */ /* 0x000fe4000f8e18ff */
[----:B------:R-:W-:-:S03]  /*2ea0*/  SHF.L.U32 R4, R9, 0x1f, RZ ;  /* 0x0000001f09047819 */ /* 0x000fc600000006ff */
[----:B------:R-:W-:Y:S01]  /*2eb0*/  VIADD R5, R2, 0x140 ;  /* 0x0000014002057836 */ /* 0x000fe20000000000 */
[----:B------:R-:W1:Y:S02]  /*2ec0*/  SYNCS.PHASECHK.TRANS64.TRYWAIT P0, [R2+URZ+0x130], R4 ;  /* 0x00013004020075a7 */ /* 0x000e6400080011ff */
[----:B-1----:R-:W-:Y:S05]  /*2ed0*/  @!P0 BRA `(.L_x_53) ;  /* 0x0000005c00c88947 */ /* 0x002fea0003800000 */
.L_x_161:
[----:B------:R-:W-:Y:S01]  /*2ee0*/  ULEA UR4, UR5, UR6, 0x3 ;  /* 0x0000000605047291 */ /* 0x000fe2000f8e18ff */
[----:B-1----:R-:W-:Y:S01]  /*2ef0*/  PRMT R2, RZ, 0x654, R5 ;  /* 0x00000654ff027816 */ /* 0x002fe20000000005 */
[----:B------:R-:W-:Y:S01]  /*2f00*/  @!P2 IMAD.MOV.U32 R4, RZ, RZ, 0x10 ;  /* 0x00000010ff04a424 */ /* 0x000fe200078e00ff */
[----:B------:R-:W-:Y:S01]  /*2f10*/  SHF.L.U32 R5, R12, 0x1f, RZ ;  /* 0x0000001f0c057819 */ /* 0x000fe200000006ff */
[----:B------:R-:W-:Y:S01]  /*2f20*/  UIADD3 UR7, UPT, UPT, UR4, 0xd0, URZ ;  /* 0x000000d004077890 */ /* 0x000fe2000fffe0ff */
[----:B------:R1:W-:Y:S05]  /*2f30*/  SYNCS.ARRIVE.TRANS64.RED.A1T0 RZ, [R2+URZ], RZ ;  /* 0x000000ff02ff79a7 */ /* 0x0003ea00081004ff */
[----:B------:R-:W-:Y:S01]  /*2f40*/  IMAD.U32 R6, RZ, RZ, UR7 ;  /* 0x00000007ff067e24 */ /* 0x000fe2000f8e00ff */
[----:B------:R-:W2:Y:S04]  /*2f50*/  SYNCS.PHASECHK.TRANS64.TRYWAIT P0, [UR4+0xe0], R5 ;  /* 0x0000e005ff0075a7 */ /* 0x000ea80008001104 */
[----:B------:R-:W-:Y:S01]  /*2f60*/  PRMT R6, R0, 0x654, R6 ;  /* 0x0000065400067816 */ /* 0x000fe20000000006 */
[----:B-12---:R-:W-:Y:S06]  /*2f70*/  @!P0 BRA `(.L_x_54) ;  /* 0x0000005c00b48947 */ /* 0x006fec0003800000 */
.L_x_163:
[----:B------:R-:W-:Y:S01]  /*2f80*/  ULEA UR8, UR5, UR6, 0x4 ;  /* 0x0000000605087291 */ /* 0x000fe2000f8e20ff */
[----:B------:R-:W-:Y:S01]  /*2f90*/  SEL R3, R6, R3, !P2 ;  /* 0x0000000306037207 */ /* 0x000fe20005000000 */
[----:B------:R-:W-:Y:S01]  /*2fa0*/  UIADD3 UR9, UPT, UPT, UR4, 0xd0, URZ ;  /* 0x000000d004097890 */ /* 0x000fe2000fffe0ff */
[----:B-1----:R-:W-:Y:S01]  /*2fb0*/  LEA R2, R11, UR6, 0x3 ;  /* 0x000000060b027c11 */ /* 0x002fe2000f8e18ff */
[----:B------:R-:W-:Y:S01]  /*2fc0*/  UIADD3 UR8, UPT, UPT, UR8, 0x160, URZ ;  /* 0x0000016008087890 */ /* 0x000fe2000fffe0ff */
[----:B------:R1:W-:Y:S01]  /*2fd0*/  @!P2 SYNCS.ARRIVE.TRANS64.RED RZ, [R3+URZ], R4 ;  /* 0x0000000403ffa9a7 */ /* 0x0003e200080004ff */
[----:B------:R-:W-:Y:S01]  /*2fe0*/  UIADD3 UR4, UPT, UPT, UR5, 0x1, URZ ;  /* 0x0000000105047890 */ /* 0x000fe2000fffe0ff */
[----:B------:R-:W-:-:S03]  /*2ff0*/  VIADD R8, R8, 0x1 ;  /* 0x0000000108087836 */ /* 0x000fc60000000000 */
[----:B------:R-:W-:Y:S02]  /*3000*/  UISETP.NE.AND UP0, UPT, UR4, 0x2, UPT ;  /* 0x000000020400788c */ /* 0x000fe4000bf05270 */
[----:B------:R-:W-:Y:S01]  /*3010*/  ISETP.NE.AND P0, PT, R8, 0x2, PT ;  /* 0x000000020800780c */ /* 0x000fe20003f05270 */
[----:B------:R-:W-:Y:S06]  /*3020*/  UGETNEXTWORKID.BROADCAST [UR8], [UR9] ;  /* 0x00000000080073ca */ /* 0x000fec0008000100 */
[----:B------:R-:W-:Y:S02]  /*3030*/  USEL UR7, URZ, 0x1, UP0 ;  /* 0x00000001ff077887 */ /* 0x000fe40008000000 */
[----:B------:R-:W-:-:S04]  /*3040*/  USEL UR5, UR4, URZ, UP0 ;  /* 0x000000ff04057287 */ /* 0x000fc80008000000 */
[----:B------:R-:W-:Y:S02]  /*3050*/  LOP3.LUT R12, R12, UR7, RZ, 0x3c, !PT ;  /* 0x000000070c0c7c12 */ /* 0x000fe4000f8e3cff */
[----:B-1----:R-:W-:-:S04]  /*3060*/  SHF.L.U32 R4, R10, 0x1f, RZ ;  /* 0x0000001f0a047819 */ /* 0x002fc800000006ff */
[----:B------:R-:W1:Y:S02]  /*3070*/  SYNCS.PHASECHK.TRANS64.TRYWAIT P1, [R2+URZ+0xd0], R4 ;  /* 0x0000d004020075a7 */ /* 0x000e6400080211ff */
[----:B-1----:R-:W-:Y:S05]  /*3080*/  @!P1 BRA `(.L_x_55) ;  /* 0x0000005c00889947 */ /* 0x002fea0003800000 */
.L_x_164:
[C---:B-1----:R-:W-:Y:S01]  /*3090*/  LEA R4, R11.reuse, UR6, 0x4 ;  /* 0x000000060b047c11 */ /* 0x042fe2000f8e20ff */
[----:B------:R-:W-:Y:S01]  /*30a0*/  VIADD R2, R2, 0xe0 ;  /* 0x000000e002027836 */ /* 0x000fe20000000000 */
[----:B------:R-:W-:Y:S01]  /*30b0*/  SEL R8, R8, RZ, P0 ;  /* 0x000000ff08087207 */ /* 0x000fe20000000000 */
[----:B------:R-:W-:-:S03]  /*30c0*/  VIADD R11, R11, 0x1 ;  /* 0x000000010b0b7836 */ /* 0x000fc60000000000 */
[----:B------:R-:W1:Y:S01]  /*30d0*/  LDS.128 R4, [R4+0x160] ;  /* 0x0001600004047984 */ /* 0x000e620000000c00 */
[----:B------:R-:W-:Y:S02]  /*30e0*/  PRMT R2, RZ, 0x654, R2 ;  /* 0x00000654ff027816 */ /* 0x000fe40000000002 */
[C---:B------:R-:W-:Y:S01]  /*30f0*/  ISETP.NE.AND P1, PT, R11.reuse, 0x2, PT ;  /* 0x000000020b00780c */ /* 0x040fe20003f25270 */
[----:B------:R-:W-:Y:S01]  /*3100*/  @!PT LDS RZ, [RZ] ;  /* 0x00000000fffff984 */ /* 0x000fe20000000800 */
[----:B------:R-:W-:Y:S01]  /*3110*/  @!PT LDS RZ, [RZ] ;  /* 0x00000000fffff984 */ /* 0x000fe20000000800 */
[----:B------:R-:W-:Y:S01]  /*3120*/  @!PT LDS RZ, [RZ] ;  /* 0x00000000fffff984 */ /* 0x000fe20000000800 */
[----:B------:R-:W-:Y:S01]  /*3130*/  @!PT LDS RZ, [RZ] ;  /* 0x00000000fffff984 */ /* 0x000fe20000000800 */
[----:B------:R2:W-:Y:S06]  /*3140*/  MEMBAR.ALL.CTA ;  /* 0x0000000000007992 */ /* 0x0005ec0000008000 */
[----:B--2---:R-:W2:Y:S01]  /*3150*/  FENCE.VIEW.ASYNC.S ;  /* 0x00000000000073c6 */ /* 0x004ea20000000000 */
[----:B------:R-:W-:Y:S01]  /*3160*/  SEL R11, R11, RZ, P1 ;  /* 0x000000ff0b0b7207 */ /* 0x000fe20000800000 */
[----:B--2---:R2:W-:Y:S01]  /*3170*/  SYNCS.ARRIVE.TRANS64.RED.A1T0 RZ, [R2+URZ], RZ ;  /* 0x000000ff02ff79a7 */ /* 0x0045e200081004ff */
[----:B-1----:R-:W-:-:S02]  /*3180*/  LOP3.LUT P3, RZ, R6, 0x1, RZ, 0xc0, !PT ;  /* 0x0000000106ff7812 */ /* 0x002fc4000786c0ff */
[----:B------:R-:W-:-:S04]  /*3190*/  SEL R4, RZ, 0x1, P1 ;  /* 0x00000001ff047807 */ /* 0x000fc80000800000 */
[----:B------:R-:W-:Y:S02]  /*31a0*/  LOP3.LUT R10, R10, R4, RZ, 0x3c, !PT ;  /* 0x000000040a0a7212 */ /* 0x000fe400078e3cff */
[----:B--2---:R-:W-:-:S04]  /*31b0*/  SEL R2, RZ, 0x1, P0 ;  /* 0x00000001ff027807 */ /* 0x004fc80000000000 */
[----:B------:R-:W-:Y:S01]  /*31c0*/  LOP3.LUT R9, R9, R2, RZ, 0x3c, !PT ;  /* 0x0000000209097212 */ /* 0x000fe200078e3cff */
[----:B------:R-:W-:Y:S06]  /*31d0*/  @P3 BRA `(.L_x_56) ;  /* 0xfffffffc002c3947 */ /* 0x000fec000383ffff */
[----:B------:R-:W-:Y:S01]  /*31e0*/  ULEA UR4, UR5, UR6, 0x3 ;  /* 0x0000000605047291 */ /* 0x000fe2000f8e18ff */
[----:B------:R-:W-:-:S08]  /*31f0*/  SHF.L.U32 R2, R12, 0x1f, RZ ;  /* 0x0000001f0c027819 */ /* 0x000fd000000006ff */
[----:B------:R-:W1:Y:S02]  /*3200*/  SYNCS.PHASECHK.TRANS64 P0, [UR4+0xe0], R2 ;  /* 0x0000e002ff0075a7 */ /* 0x000e640008001004 */
[----:B-1----:R-:W-:Y:S05]  /*3210*/  @P0 BRA `(.L_x_57) ;  /* 0x0000000000080947 */ /* 0x002fea0003800000 */
[----:B------:R-:W1:Y:S02]  /*3220*/  SYNCS.PHASECHK.TRANS64.TRYWAIT P0, [UR4+0xe0], R2 ;  /* 0x0000e002ff0075a7 */ /* 0x000e640008001104 */
[----:B-1----:R-:W-:Y:S05]  /*3230*/  @!P0 BRA `(.L_x_58) ;  /* 0x0000005c00308947 */ /* 0x002fea0003800000 */
.L_x_57:
[----:B------:R-:W-:-:S04]  /*3240*/  UIADD3 UR7, UPT, UPT, UR5, 0x1, URZ ;  /* 0x0000000105077890 */ /* 0x000fc8000fffe0ff */
[----:B------:R-:W-:-:S04]  /*3250*/  UISETP.NE.AND UP0, UPT, UR7, 0x2, UPT ;  /* 0x000000020700788c */ /* 0x000fc8000bf05270 */
[----:B------:R-:W-:Y:S02]  /*3260*/  USEL UR8, URZ, 0x1, UP0 ;  /* 0x00000001ff087887 */ /* 0x000fe40008000000 */
[----:B------:R-:W-:-:S04]  /*3270*/  USEL UR7, UR7, URZ, UP0 ;  /* 0x000000ff07077287 */ /* 0x000fc80008000000 */
[----:B------:R-:W-:Y:S01]  /*3280*/  ULEA UR7, UR7, UR6, 0x3 ;  /* 0x0000000607077291 */ /* 0x000fe2000f8e18ff */
[----:B-1----:R-:W-:-:S04]  /*3290*/  LOP3.LUT R2, R12, UR8, RZ, 0x3c, !PT ;  /* 0x000000080c027c12 */ /* 0x002fc8000f8e3cff */
[----:B------:R-:W-:-:S04]  /*32a0*/  SHF.L.U32 R0, R2, 0x1f, RZ ;  /* 0x0000001f02007819 */ /* 0x000fc800000006ff */
[----:B------:R-:W1:Y:S02]  /*32b0*/  SYNCS.PHASECHK.TRANS64 P0, [UR7+0xe0], R0 ;  /* 0x0000e000ff0075a7 */ /* 0x000e640008001007 */
[----:B-1----:R-:W-:Y:S05]  /*32c0*/  @P0 EXIT ;  /* 0x000000000000094d */ /* 0x002fea0003800000 */
[----:B------:R-:W-:Y:S02]  /*32d0*/  SHF.L.U32 R2, R2, 0x1f, RZ ;  /* 0x0000001f02027819 */ /* 0x000fe400000006ff */
[----:B------:R-:W-:-:S07]  /*32e0*/  MOV R0, UR7 ;  /* 0x0000000700007c02 */ /* 0x000fce0008000f00 */
.L_x_59:
[----:B-1----:R1:W2:Y:S02]  /*32f0*/  SYNCS.PHASECHK.TRANS64.TRYWAIT P0, [R0+URZ+0xe0], R2 ;  /* 0x0000e002000075a7 */ /* 0x0022a400080011ff */
[----:B--2---:R-:W-:Y:S05]  /*3300*/  @!P0 NANOSLEEP.SYNCS 0x989680 ;  /* 0x009896800000895d */ /* 0x004fea0003900000 */
[----:B------:R-:W2:Y:S02]  /*3310*/  @!P0 SYNCS.PHASECHK.TRANS64 P0, [R0+URZ+0xe0], R2 ;  /* 0x0000e002000085a7 */ /* 0x000ea400080010ff */
[----:B--2---:R-:W-:Y:S05]  /*3320*/  @P0 EXIT ;  /* 0x000000000000094d */ /* 0x004fea0003800000 */
[----:B------:R-:W-:Y:S05]  /*3330*/  BRA `(.L_x_59) ;  /* 0xfffffffc00ec7947 */ /* 0x000fea000383ffff */
.L_x_52:
[----:B------:R-:W-:Y:S05]  /*3340*/  BRA.U UP4, `(.L_x_60) ;  /* 0x0000000d04d87547 */ /* 0x000fea000b800000 */
[----:B------:R-:W1:Y:S01]  /*3350*/  S2UR UR7, SR_CgaCtaId ;  /* 0x00000000000779c3 */ /* 0x000e620000008800 */
[----:B------:R-:W-:Y:S01]  /*3360*/  UMOV UR4, 0x40 ;  /* 0x0000004000047882 */ /* 0x000fe20000000000 */
[----:B------:R-:W-:Y:S01]  /*3370*/  NOP ;  /* 0x0000000000007918 */ /* 0x000fe20000000000 */
[----:B------:R-:W-:Y:S01]  /*3380*/  UMOV UR6, 0x400 ;  /* 0x0000040000067882 */ /* 0x000fe20000000000 */
[----:B-1----:R-:W-:Y:S02]  /*3390*/  ULEA UR5, UR7, UR4, 0x18 ;  /* 0x0000000407057291 */ /* 0x002fe4000f8ec0ff */
[----:B------:R-:W-:-:S07]  /*33a0*/  ULEA UR6, UR7, UR6, 0x18 ;  /* 0x0000000607067291 */ /* 0x000fce000f8ec0ff */
[----:B------:R-:W1:Y:S02]  /*33b0*/  LDS.U8 R0, [UR5+0x1c] ;  /* 0x00001c05ff007984 */ /* 0x000e640008000000 */
[----:B-1----:R-:W-:-:S13]  /*33c0*/  ISETP.NE.AND P0, PT, R0, RZ, PT ;  /* 0x000000ff0000720c */ /* 0x002fda0003f05270 */
[----:B------:R-:W-:Y:S05]  /*33d0*/  @P0 BRA `(.L_x_61) ;  /* 0x0000000000580947 */ /* 0x000fea0003800000 */
[----:B------:R-:W-:-:S13]  /*33e0*/  ELECT P0, URZ, PT ;  /* 0x0000000000ff782f */ /* 0x000fda0003800000 */
[----:B------:R-:W-:Y:S05]  /*33f0*/  @!P0 BRA `(.L_x_62) ;  /* 0x0000000000608947 */ /* 0x000fea0003800000 */
[----:B------:R-:W-:Y:S01]  /*3400*/  UMOV UR4, 0x10 ;  /* 0x0000001000047882 */ /* 0x000fe20000000000 */
[----:B------:R-:W-:Y:S01]  /*3410*/  HFMA2 R0, -RZ, RZ, 0, 5.9604644775390625e-08 ;  /* 0x00000001ff007431 */ /* 0x000fe200000001ff */
[----:B------:R-:W-:-:S03]  /*3420*/  MOV R3, 0xffff ;  /* 0x0000ffff00037802 */ /* 0x000fc60000000f00 */
[----:B------:R-:W-:Y:S04]  /*3430*/  DEPBAR.LE SB1, 0x36 ;  /* 0x00009d800000791a */ /* 0x000fe80000000000 */
[----:B------:R-:W1:Y:S02]  /*3440*/  UTCATOMSWS.FIND_AND_SET.ALIGN UP0, UR4, UR4 ;  /* 0x00000004000475e3 */ /* 0x000e640008000800 */
[----:B-1----:R-:W-:Y:S01]  /*3450*/  MOV R4, UR4 ;  /* 0x0000000400047c02 */ /* 0x002fe20008000f00 */
[----:B------:R-:W-:Y:S06]  /*3460*/  BRA.U UP0, `(.L_x_63) ;  /* 0x0000000100187547 */ /* 0x000fec000b800000 */
.L_x_64:
[----:B------:R-:W-:Y:S05]  /*3470*/  NANOSLEEP 0x64 ;  /* 0x000000640000795d */ /* 0x000fea0003800000 */
[----:B------:R-:W-:-:S05]  /*3480*/  UMOV UR4, 0x10 ;  /* 0x0000001000047882 */ /* 0x000fca0000000000 */
[----:B------:R-:W-:Y:S04]  /*3490*/  DEPBAR.LE SB1, 0x36 ;  /* 0x00009d800000791a */ /* 0x000fe80000000000 */
[----:B------:R-:W1:Y:S02]  /*34a0*/  UTCATOMSWS.FIND_AND_SET.ALIGN UP0, UR4, UR4 ;  /* 0x00000004000475e3 */ /* 0x000e640008000800 */
[----:B-1----:R-:W-:Y:S01]  /*34b0*/  MOV R4, UR4 ;  /* 0x0000000400047c02 */ /* 0x002fe20008000f00 */
[----:B------:R-:W-:Y:S05]  /*34c0*/  BRA.U !UP0, `(.L_x_64) ;  /* 0xfffffffd08e87547 */ /* 0x000fea000b83ffff */
.L_x_63:
[-C--:B------:R-:W-:Y:S02]  /*34d0*/  SHF.L.U32 R3, R3, R4.reuse, RZ ;  /* 0x0000000403037219 */ /* 0x080fe400000006ff */
[----:B------:R-:W-:Y:S01]  /*34e0*/  SHF.L.U32 R0, R0, R4, RZ ;  /* 0x0000000400007219 */ /* 0x000fe200000006ff */
[----:B------:R-:W-:Y:S02]  /*34f0*/  IMAD.SHL.U32 R4, R4, 0x20, RZ ;  /* 0x0000002004047824 */ /* 0x000fe400078e00ff */
[----:B------:R1:W-:Y:S04]  /*3500*/  ATOMS.OR RZ, [UR5+0x14], R3 ;  /* 0x00001403ffff798c */ /* 0x0003e8000b000005 */
[----:B------:R1:W-:Y:S04]  /*3510*/  ATOMS.OR RZ, [UR5+0x18], R0 ;  /* 0x00001800ffff798c */ /* 0x0003e8000b000005 */
[----:B------:R1:W-:Y:S01]  /*3520*/  STS [UR6+0x180], R4 ;  /* 0x00018004ff007988 */ /* 0x0003e20008000806 */
[----:B------:R-:W-:Y:S05]  /*3530*/  BRA `(.L_x_62) ;  /* 0x0000000000107947 */ /* 0x000fea0003800000 */
.L_x_61:
[----:B------:R-:W-:Y:S02]  /*3540*/  MOV R0, 0xffffffff ;  /* 0xffffffff00007802 */ /* 0x000fe40000000f00 */
[----:B------:R-:W-:-:S03]  /*3550*/  MOV R4, 0x3580 ;  /* 0x0000358000047802 */ /* 0x000fc60000000f00 */
[----:B------:R1:W-:Y:S04]  /*3560*/  STS [UR6+0x180], R0 ;  /* 0x00018000ff007988 */ /* 0x0003e80008000806 */
[----:B-1---5:R-:W-:Y:S05]  /*3570*/  CALL.REL.NOINC `($__internal_1_$__cuda_sm10x_tcgen05_guardrail_trap_phase_invalid_during_alloc) ;  /* 0x0000006000787944 */ /* 0x022fea0003c00000 */
.L_x_62:
[----:B------:R-:W-:Y:S05]  /*3580*/  WARPSYNC.ALL ;  /* 0x0000000000007948 */ /* 0x000fea0003800000 */
[----:B------:R-:W2:Y:S01]  /*3590*/  S2UR UR4, SR_CgaCtaId ;  /* 0x00000000000479c3 */ /* 0x000ea20000008800 */
[----:B------:R-:W-:Y:S01]  /*35a0*/  UMOV UR26, 0x400 ;  /* 0x00000400001a7882 */ /* 0x000fe20000000000 */
[----:B------:R-:W-:-:S06]  /*35b0*/  NOP ;  /* 0x0000000000007918 */ /* 0x000fcc0000000000 */
[----:B------:R-:W-:Y:S06]  /*35c0*/  BAR.ARV 0x6, 0xa0 ;  /* 0x0182800000007b1d */ /* 0x000fec0000002000 */
[----:B------:R-:W3:Y:S01]  /*35d0*/  LDCU UR5, c[0x0][0x38c] ;  /* 0x00007180ff0577ac */ /* 0x000ee20008000800 */
[----:B------:R-:W-:Y:S01]  /*35e0*/  LOP3.LUT R2, R2, 0xffff, RZ, 0xc0, !PT ;  /* 0x0000ffff02027812 */ /* 0x000fe200078ec0ff */
[----:B------:R-:W-:Y:S01]  /*35f0*/  IMAD.MOV.U32 R11, RZ, RZ, 0x1 ;  /* 0x00000001ff0b7424 */ /* 0x000fe200078e00ff */
[----:B------:R-:W-:Y:S01]  /*3600*/  CS2R R8, SRZ ;  /* 0x0000000000087805 */ /* 0x000fe2000001ff00 */
[----:B------:R-:W4:Y:S01]  /*3610*/  LDCU UR7, c[0x0][0x38c] ;  /* 0x00007180ff0777ac */ /* 0x000f220008000800 */
[----:B------:R-:W-:Y:S01]  /*3620*/  R2UR UR27, R2 ;  /* 0x00000000021b72ca */ /* 0x000fe200000e0000 */
[----:B------:R-:W-:Y:S01]  /*3630*/  IMAD.MOV.U32 R10, RZ, RZ, RZ ;  /* 0x000000ffff0a7224 */ /* 0x000fe200078e00ff */
[----:B------:R-:W-:Y:S01]  /*3640*/  UMOV UR30, URZ ;  /* 0x000000ff001e7c82 */ /* 0x000fe20008000000 */
[----:B------:R-:W-:Y:S01]  /*3650*/  UMOV UR24, URZ ;  /* 0x000000ff00187c82 */ /* 0x000fe20008000000 */
[----:B--2---:R-:W-:Y:S01]  /*3660*/  ULEA UR26, UR4, UR26, 0x18 ;  /* 0x0000001a041a7291 */ /* 0x004fe2000f8ec0ff */
[----:B------:R-:W-:Y:S01]  /*3670*/  UMOV UR38, 0x0 ;  /* 0x0000000000267882 */ /* 0x000fe20000000000 */
[----:B------:R-:W-:-:S02]  /*3680*/  UMOV UR39, 0x4200490 ;  /* 0x0420049000277882 */ /* 0x000fc40000000000 */
[----:B------:R-:W-:Y:S02]  /*3690*/  UIADD3 UR4, UPT, UPT, UR26, 0x4400, URZ ;  /* 0x000044001a047890 */ /* 0x000fe4000fffe0ff */
[----:B------:R-:W-:Y:S02]  /*36a0*/  UIADD3 UR6, UPT, UPT, UR26, 0x14400, URZ ;  /* 0x000144001a067890 */ /* 0x000fe4000fffe0ff */
[----:B---3--:R-:W-:Y:S01]  /*36b0*/  UIADD3 UR5, UPT, UPT, UR5, 0x3f, URZ ;  /* 0x0000003f05057890 */ /* 0x008fe2000fffe0ff */
[----:B-1----:R-:W1:Y:S01]  /*36c0*/  LDS R0, [UR26+0x180] ;  /* 0x0001801aff007984 */ /* 0x002e620008000800 */
[----:B------:R-:W-:Y:S01]  /*36d0*/  UMOV UR36, 0x0 ;  /* 0x0000000000247882 */ /* 0x000fe20000000000 */
[----:B------:R-:W-:Y:S01]  /*36e0*/  UMOV UR37, 0x4200490 ;  /* 0x0420049000257882 */ /* 0x000fe20000000000 */
[----:B------:R-:W-:Y:S02]  /*36f0*/  USHF.R.S32.HI UR40, URZ, 0x1f, UR5 ;  /* 0x0000001fff287899 */ /* 0x000fe40008011405 */
[----:B----4-:R-:W-:-:S02]  /*3700*/  UISETP.GE.AND UP4, UPT, UR7, 0x1, UPT ;  /* 0x000000010700788c */ /* 0x010fc4000bf86270 */
[----:B------:R-:W-:Y:S02]  /*3710*/  ULEA.HI UR40, UR40, UR5, URZ, 0x6 ;  /* 0x0000000528287291 */ /* 0x000fe4000f8f30ff */
[----:B------:R-:W-:Y:S02]  /*3720*/  USHF.R.U32.HI UR5, URZ, 0x4, UR4 ;  /* 0x00000004ff057899 */ /* 0x000fe40008011604 */
[----:B------:R-:W-:Y:S02]  /*3730*/  USHF.R.S32.HI UR40, URZ, 0x6, UR40 ;  /* 0x00000006ff287899 */ /* 0x000fe40008011428 */
[----:B------:R-:W-:Y:S02]  /*3740*/  USHF.R.U32.HI UR4, URZ, 0x4, UR6 ;  /* 0x00000004ff047899 */ /* 0x000fe40008011606 */
[----:B------:R-:W-:Y:S02]  /*3750*/  UISETP.LT.AND UP0, UPT, UR40, 0x1, UPT ;  /* 0x000000012800788c */ /* 0x000fe4000bf01270 */
[----:B------:R-:W-:-:S02]  /*3760*/  ULOP3.LUT UR5, UR5, 0x3fff, URZ, 0xc0, !UPT ;  /* 0x00003fff05057892 */ /* 0x000fc4000f8ec0ff */
[----:B------:R-:W-:Y:S02]  /*3770*/  ULOP3.LUT UR4, UR4, 0x3fff, URZ, 0xc0, !UPT ;  /* 0x00003fff04047892 */ /* 0x000fe4000f8ec0ff */
[----:B------:R-:W-:Y:S02]  /*3780*/  USEL UR41, UR40, 0x1, !UP0 ;  /* 0x0000000128297887 */ /* 0x000fe4000c000000 */
[----:B------:R-:W-:Y:S02]  /*3790*/  ULOP3.LUT UR28, UR5, 0x10000, URZ, 0xfc, !UPT ;  /* 0x00010000051c7892 */ /* 0x000fe4000f8efcff */
[----:B------:R-:W-:Y:S02]  /*37a0*/  ULOP3.LUT UR29, UR4, 0x10000, URZ, 0xfc, !UPT ;  /* 0x00010000041d7892 */ /* 0x000fe4000f8efcff */
[----:B------:R-:W-:Y:S01]  /*37b0*/  UIADD3 UR41, UPT, UPT, -UR41, URZ, URZ ;  /* 0x000000ff29297290 */ /* 0x000fe2000fffe1ff */
[----:B------:R-:W-:Y:S01]  /*37c0*/  UMOV UR34, 0x0 ;  /* 0x0000000000227882 */ /* 0x000fe20000000000 */
[----:B------:R-:W-:Y:S01]  /*37d0*/  UMOV UR35, 0x4200490 ;  /* 0x0420049000237882 */ /* 0x000fe20000000000 */
[----:B------:R-:W-:Y:S01]  /*37e0*/  UMOV UR32, 0x0 ;  /* 0x0000000000207882 */ /* 0x000fe20000000000 */
[----:B------:R-:W-:Y:S01]  /*37f0*/  UMOV UR33, 0x4200490 ;  /* 0x0420049000217882 */ /* 0x000fe20000000000 */
[----:B-1----:R-:W-:-:S15]  /*3800*/  R2UR UR42, R0 ;  /* 0x00000000002a72ca */ /* 0x002fde00000e0000 */
.L_x_71:
[----:B------:R-:W-:Y:S02]  /*3810*/  LEA R0, R10, UR26, 0x3 ;  /* 0x0000001a0a007c11 */ /* 0x000fe4000f8e18ff */
[----:B------:R-:W-:Y:S02]  /*3820*/  SHF.L.U32 R2, R9, 0x1f, RZ ;  /* 0x0000001f09027819 */ /* 0x000fe400000006ff */
[----:B------:R-:W-:Y:S01]  /*3830*/  PLOP3.LUT P0, PT, PT, PT, UP4, 0x80, 0x8 ;  /* 0x000000000008781c */ /* 0x000fe20003f0f048 */
[----:B------:R-:W-:Y:S01]  /*3840*/  VIADD R3, R0, 0xe0 ;  /* 0x000000e000037836 */ /* 0x000fe20000000000 */
[----:B-1----:R-:W1:Y:S02]  /*3850*/  SYNCS.PHASECHK.TRANS64.TRYWAIT P1, [R0+URZ+0xd0], R2 ;  /* 0x0000d002000075a7 */ /* 0x002e6400080211ff */
[----:B-1-3--:R-:W-:Y:S09]  /*3860*/  @!P1 BRA `(.L_x_65) ;  /* 0x0000005400bc9947 */ /* 0x00aff20003800000 */
.L_x_166:
[----:B------:R-:W-:Y:S01]  /*3870*/  LEA R4, R10, UR26, 0x4 ;  /* 0x0000001a0a047c11 */ /* 0x000fe2000f8e20ff */
[----:B------:R-:W-:Y:S01]  /*3880*/  @UP4 ULEA UR4, UR24, UR26, 0x3 ;  /* 0x0000001a18044291 */ /* 0x000fe2000f8e18ff */
[----:B------:R-:W-:Y:S01]  /*3890*/  PLOP3.LUT P2, PT, PT, PT, PT, 0x80, 0x8 ;  /* 0x000000000008781c */ /* 0x000fe20003f4f070 */
[----:B------:R-:W-:Y:S01]  /*38a0*/  ULEA UR31, UR30, UR26, 0x3 ;  /* 0x0000001a1e1f7291 */ /* 0x000fe2000f8e18ff */
[----:B------:R-:W-:Y:S02]  /*38b0*/  PRMT R3, RZ, 0x654, R3 ;  /* 0x00000654ff037816 */ /* 0x000fe40000000003 */
[----:B------:R-:W2:Y:S01]  /*38c0*/  LDS.128 R4, [R4+0x160] ;  /* 0x0001600004047984 */ /* 0x000ea20000000c00 */
[----:B-1----:R-:W-:Y:S02]  /*38d0*/  @P0 SHF.L.U32 R2, R8, 0x1f, RZ ;  /* 0x0000001f08020819 */ /* 0x002fe400000006ff */
[----:B------:R-:W-:Y:S01]  /*38e0*/  SHF.L.U32 R0, R11, 0x1f, RZ ;  /* 0x0000001f0b007819 */ /* 0x000fe200000006ff */
[----:B------:R-:W-:Y:S01]  /*38f0*/  @!PT LDS RZ, [RZ] ;  /* 0x00000000fffff984 */ /* 0x000fe20000000800 */
[----:B------:R-:W-:Y:S01]  /*3900*/  @!PT LDS RZ, [RZ] ;  /* 0x00000000fffff984 */ /* 0x000fe20000000800 */
[----:B------:R-:W-:Y:S01]  /*3910*/  @!PT LDS RZ, [RZ] ;  /* 0x00000000fffff984 */ /* 0x000fe20000000800 */
[----:B------:R-:W-:Y:S01]  /*3920*/  @!PT LDS RZ, [RZ] ;  /* 0x00000000fffff984 */ /* 0x000fe20000000800 */
[----:B------:R1:W-:Y:S06]  /*3930*/  MEMBAR.ALL.CTA ;  /* 0x0000000000007992 */ /* 0x0003ec0000008000 */
[----:B-1----:R-:W1:Y:S02]  /*3940*/  FENCE.VIEW.ASYNC.S ;  /* 0x00000000000073c6 */ /* 0x002e640000000000 */
[----:B-1----:R1:W-:Y:S01]  /*3950*/  SYNCS.ARRIVE.TRANS64.RED.A1T0 RZ, [R3+URZ], RZ ;  /* 0x000000ff03ff79a7 */ /* 0x0023e200081004ff */
[----:B------:R1:W3:Y:S01]  /*3960*/  @P0 SYNCS.PHASECHK.TRANS64.TRYWAIT P2, [UR4], R2 ;  /* 0x00000002ff0005a7 */ /* 0x0002e20008041104 */
[----:B------:R-:W-:Y:S01]  /*3970*/  ULEA.HI UR4, UR30, UR30, URZ, 0x1 ;  /* 0x0000001e1e047291 */ /* 0x000fe2000f8f08ff */
[----:B--2---:R-:W-:-:S03]  /*3980*/  LOP3.LUT P1, RZ, R6, 0x1, RZ, 0xc0, !PT ;  /* 0x0000000106ff7812 */ /* 0x004fc6000782c0ff */
[----:B------:R-:W-:Y:S02]  /*3990*/  USHF.L.U32 UR11, UR4, 0x6, URZ ;  /* 0x00000006040b7899 */ /* 0x000fe400080006ff */
[----:B------:R-:W-:Y:S02]  /*39a0*/  ULOP3.LUT UR4, UR4, 0xffe, URZ, 0xc0, !UPT ;  /* 0x00000ffe04047892 */ /* 0x000fe4000f8ec0ff */
[----:B------:R-:W-:Y:S02]  /*39b0*/  ULOP3.LUT UR11, UR11, 0xffffff80, URZ, 0xc0, !UPT ;  /* 0xffffff800b0b7892 */ /* 0x000fe4000f8ec0ff */
[----:B------:R-:W-:Y:S02]  /*39c0*/  UIADD3 UR4, UPT, UPT, -UR4, UR30, URZ ;  /* 0x0000001e04047290 */ /* 0x000fe4000fffe1ff */
[----:B------:R-:W-:Y:S01]  /*39d0*/  UIADD3 UR11, UPT, UPT, UR42, UR11, URZ ;  /* 0x0000000b2a0b7290 */ /* 0x000fe2000fffe0ff */
[----:B------:R-:W2:Y:S03]  /*39e0*/  SYNCS.PHASECHK.TRANS64.TRYWAIT P0, [UR31+0x110], R0 ;  /* 0x00011000ff0075a7 */ /* 0x000ea6000800111f */
[----:B------:R-:W-:Y:S01]  /*39f0*/  ULEA UR11, UR4, UR11, 0x14 ;  /* 0x0000000b040b7291 */ /* 0x000fe2000f8ea0ff */
[----:B-123--:R-:W-:Y:S11]  /*3a00*/  @!P0 BRA `(.L_x_66) ;  /* 0x0000005400688947 */ /* 0x00eff60003800000 */
.L_x_168:
[----:B------:R-:W-:Y:S01]  /*3a10*/  IADD3 R10, PT, PT, R10, 0x1, RZ ;  /* 0x000000010a0a7810 */ /* 0x000fe20007ffe0ff */
[----:B------:R-:W-:Y:S06]  /*3a20*/  BRA.U !UP4, `(.L_x_67) ;  /* 0x000000010cc07547 */ /* 0x000fec000b800000 */
[----:B------:R-:W-:Y:S01]  /*3a30*/  UPLOP3.LUT UP2, UPT, UPT, UPT, UPT, 0x40, 0x4 ;  /* 0x000000000004789c */ /* 0x000fe20003f4e870 */
[----:B------:R-:W-:Y:S01]  /*3a40*/  UMOV UR23, UR41 ;  /* 0x0000002900177c82 */ /* 0x000fe20008000000 */
[----:B------:R-:W-:Y:S01]  /*3a50*/  UMOV UR22, UR40 ;  /* 0x0000002800167c82 */ /* 0x000fe20008000000 */
[----:B------:R-:W-:-:S08]  /*3a60*/  UMOV UR10, UR24 ;  /* 0x00000018000a7c82 */ /* 0x000fd00008000000 */
.L_x_70:
[----:B------:R-:W-:Y:S02]  /*3a70*/  UIADD3 UR23, UPT, UPT, UR23, 0x1, URZ ;  /* 0x0000000117177890 */ /* 0x000fe4000fffe0ff */
[----:B--2---:R-:W-:Y:S02]  /*3a80*/  ULEA UR5, UR10, UR26, 0x3 ;  /* 0x0000001a0a057291 */ /* 0x004fe4000f8e18ff */
[----:B------:R-:W-:Y:S01]  /*3a90*/  UISETP.NE.AND UP3, UPT, UR23, URZ, UPT ;  /* 0x000000ff1700728c */ /* 0x000fe2000bf65270 */
[----:B---3--:R-:W-:Y:S10]  /*3aa0*/  @P2 BRA `(.L_x_68) ;  /* 0x00000000000c2947 */ /* 0x008ff40003800000 */
[----:B-1----:R-:W-:Y:S04]  /*3ab0*/  SHF.L.U32 R2, R8, 0x1f, RZ ;  /* 0x0000001f08027819 */ /* 0x002fe800000006ff */
[----:B------:R-:W1:Y:S02]  /*3ac0*/  SYNCS.PHASECHK.TRANS64.TRYWAIT P0, [UR5], R2 ;  /* 0x00000002ff0075a7 */ /* 0x000e640008001105 */
[----:B-1----:R-:W-:Y:S05]  /*3ad0*/  @!P0 BRA `(.L_x_69) ;  /* 0x00000054004c8947 */ /* 0x002fea0003800000 */
.L_x_68:
[----:B------:R-:W-:Y:S01]  /*3ae0*/  UISETP.NE.AND UP0, UPT, UR22, 0x1, UPT ;  /* 0x000000011600788c */ /* 0x000fe2000bf05270 */
[----:B------:R-:W-:Y:S01]  /*3af0*/  PLOP3.LUT P2, PT, PT, PT, PT, 0x80, 0x8 ;  /* 0x000000000008781c */ /* 0x000fe20003f4f070 */
[----:B------:R-:W-:Y:S02]  /*3b00*/  UIADD3 UR4, UPT, UPT, UR10, 0x1, URZ ;  /* 0x000000010a047890 */ /* 0x000fe4000fffe0ff */
[----:B------:R-:W-:Y:S02]  /*3b10*/  UIADD3 UR25, UPT, UPT, UR5, 0x40, URZ ;  /* 0x0000004005197890 */ /* 0x000fe4000fffe0ff */
[----:B------:R-:W-:Y:S01]  /*3b20*/  UISETP.NE.AND UP1, UPT, UR4, 0x8, UPT ;  /* 0x000000080400788c */ /* 0x000fe2000bf25270 */
[----:B------:R-:W-:Y:S01]  /*3b30*/  PLOP3.LUT P0, PT, PT, PT, UP0, 0x80, 0x8 ;  /* 0x000000000008781c */ /* 0x000fe20003f0f008 */
[----:B------:R-:W-:Y:S02]  /*3b40*/  UIADD3 UR22, UPT, UPT, UR22, -0x1, URZ ;  /* 0xffffffff16167890 */ /* 0x000fe4000fffe0ff */
[----:B------:R-:W-:Y:S02]  /*3b50*/  USEL UR6, URZ, 0x1, UP1 ;  /* 0x00000001ff067887 */ /* 0x000fe40008800000 */
[----:B------:R-:W-:Y:S01]  /*3b60*/  USEL UR24, UR4, URZ, UP1 ;  /* 0x000000ff04187287 */ /* 0x000fe20008800000 */
[----:B------:R-:W-:Y:S01]  /*3b70*/  UMOV UR7, 0x40004040 ;  /* 0x4000404000077882 */ /* 0x000fe20000000000 */
[----:B------:R-:W-:Y:S02]  /*3b80*/  UMOV UR5, 0x40004040 ;  /* 0x4000404000057882 */ /* 0x000fe40000000000 */
[----:B------:R-:W-:Y:S01]  /*3b90*/  @UP0 ULEA UR4, UR24, UR26, 0x3 ;  /* 0x0000001a18040291 */ /* 0x000fe2000f8e18ff */
[----:B------:R-:W-:Y:S01]  /*3ba0*/  LOP3.LUT R8, R8, UR6, RZ, 0x3c, !PT ;  /* 0x0000000608087c12 */ /* 0x000fe2000f8e3cff */
[----:B------:R-:W-:Y:S01]  /*3bb0*/  ULEA UR6, UR10, UR29, 0xa ;  /* 0x0000001d0a067291 */ /* 0x000fe2000f8e50ff */
[----:B------:R-:W-:Y:S02]  /*3bc0*/  UMOV UR21, 0x40004040 ;  /* 0x4000404000157882 */ /* 0x000fe40000000000 */
[----:B-1----:R-:W-:Y:S01]  /*3bd0*/  @P0 SHF.L.U32 R0, R8, 0x1f, RZ ;  /* 0x0000001f08000819 */ /* 0x002fe200000006ff */
[----:B------:R-:W-:Y:S02]  /*3be0*/  UIADD3 UR20, UPT, UPT, UR6, 0x2, URZ ;  /* 0x0000000206147890 */ /* 0x000fe4000fffe0ff */
[----:B------:R-:W-:Y:S01]  /*3bf0*/  UIADD3 UR16, UPT, UPT, UR6, 0x4, URZ ;  /* 0x0000000406107890 */ /* 0x000fe2000fffe0ff */
[----:B------:R2:W3:Y:S01]  /*3c00*/  @P0 SYNCS.PHASECHK.TRANS64.TRYWAIT P2, [UR4], R0 ;  /* 0x00000000ff0005a7 */ /* 0x0004e20008041104 */
[----:B------:R-:W-:Y:S02]  /*3c10*/  ULEA UR4, UR10, UR28, 0x9 ;  /* 0x0000001c0a047291 */ /* 0x000fe4000f8e48ff */
[----:B------:R-:W-:Y:S02]  /*3c20*/  UIADD3 UR12, UPT, UPT, UR6, 0x6, URZ ;  /* 0x00000006060c7890 */ /* 0x000fe4000fffe0ff */
[----:B------:R-:W-:Y:S02]  /*3c30*/  UIADD3 UR18, UPT, UPT, UR4, 0x2, URZ ;  /* 0x0000000204127890 */ /* 0x000fe4000fffe0ff */
[----:B------:R-:W-:Y:S02]  /*3c40*/  UIADD3 UR14, UPT, UPT, UR4, 0x4, URZ ;  /* 0x00000004040e7890 */ /* 0x000fe4000fffe0ff */
[----:B------:R-:W-:Y:S01]  /*3c50*/  UIADD3 UR8, UPT, UPT, UR4, 0x6, URZ ;  /* 0x0000000604087890 */ /* 0x000fe2000fffe0ff */
[----:B------:R2:W-:Y:S01]  /*3c60*/  UTCHMMA gdesc[UR4], gdesc[UR6], tmem[UR11], tmem[UR38], idesc[UR39], UP2 ;  /* 0x00ff2606040075ea */ /* 0x0005e2000900000b */
[----:B------:R-:W-:Y:S01]  /*3c70*/  UPLOP3.LUT UP2, UPT, UPT, UPT, UPT, 0x80, 0x8 ;  /* 0x000000000008789c */ /* 0x000fe20003f4f070 */
[----:B------:R-:W-:Y:S01]  /*3c80*/  UMOV UR19, 0x40004040 ;  /* 0x4000404000137882 */ /* 0x000fe20000000000 */
[----:B------:R-:W-:Y:S01]  /*3c90*/  UMOV UR17, 0x40004040 ;  /* 0x4000404000117882 */ /* 0x000fe20000000000 */
[----:B------:R2:W-:Y:S01]  /*3ca0*/  UTCHMMA gdesc[UR18], gdesc[UR20], tmem[UR11], tmem[UR36], idesc[UR37], UPT ;  /* 0x00ff2414120075ea */ /* 0x0005e2000b80000b */
[----:B------:R-:W-:Y:S01]  /*3cb0*/  UMOV UR15, 0x40004040 ;  /* 0x40004040000f7882 */ /* 0x000fe20000000000 */
[----:B------:R-:W-:Y:S01]  /*3cc0*/  UMOV UR13, 0x40004040 ;  /* 0x40004040000d7882 */ /* 0x000fe20000000000 */
[----:B------:R-:W-:Y:S01]  /*3cd0*/  UMOV UR9, 0x40004040 ;  /* 0x4000404000097882 */ /* 0x000fe20000000000 */
[----:B------:R2:W-:Y:S01]  /*3ce0*/  UTCHMMA gdesc[UR14], gdesc[UR16], tmem[UR11], tmem[UR34], idesc[UR35], UPT ;  /* 0x00ff22100e0075ea */ /* 0x0005e2000b80000b */
[----:B------:R2:W-:Y:S01]  /*3cf0*/  UTCHMMA gdesc[UR8], gdesc[UR12], tmem[UR11], tmem[UR32], idesc[UR33], UPT ;  /* 0x00ff200c080075ea */ /* 0x0005e2000b80000b */
[----:B------:R2:W-:Y:S01]  /*3d00*/  UTCBAR.MULTICAST [UR25], URZ, UR27 ;  /* 0x000000ff190073e9 */ /* 0x0005e2000800081b */
[----:B------:R-:W-:Y:S01]  /*3d10*/  UMOV UR10, UR24 ;  /* 0x00000018000a7c82 */ /* 0x000fe20008000000 */
[----:B------:R-:W-:Y:S05]  /*3d20*/  BRA.U UP3, `(.L_x_70) ;  /* 0xfffffffd03507547 */ /* 0x000fea000b83ffff */
.L_x_67:
[----:B--2---:R-:W-:Y:S01]  /*3d30*/  UIADD3 UR4, UPT, UPT, UR30, 0x1, URZ ;  /* 0x000000011e047890 */ /* 0x004fe2000fffe0ff */
[C---:B------:R-:W-:Y:S01]  /*3d40*/  ISETP.NE.AND P0, PT, R10.reuse, 0x2, PT ;  /* 0x000000020a00780c */ /* 0x040fe20003f05270 */
[----:B------:R-:W-:Y:S02]  /*3d50*/  UIADD3 UR5, UPT, UPT, UR31, 0xf0, URZ ;  /* 0x000000f01f057890 */ /* 0x000fe4000fffe0ff */
[----:B------:R-:W-:Y:S01]  /*3d60*/  UISETP.NE.AND UP0, UPT, UR4, 0x4, UPT ;  /* 0x000000040400788c */ /* 0x000fe2000bf05270 */
[----:B-1----:R-:W-:Y:S02]  /*3d70*/  SEL R0, RZ, 0x1, P0 ;  /* 0x00000001ff007807 */ /* 0x002fe40000000000 */
[----:B------:R-:W-:Y:S01]  /*3d80*/  SEL R10, R10, RZ, P0 ;  /* 0x000000ff0a0a7207 */ /* 0x000fe20000000000 */
[----:B------:R-:W-:Y:S01]  /*3d90*/  USEL UR6, URZ, 0x1, UP0 ;  /* 0x00000001ff067887 */ /* 0x000fe20008000000 */
[----:B------:R-:W-:Y:S01]  /*3da0*/  LOP3.LUT R9, R9, R0, RZ, 0x3c, !PT ;  /* 0x0000000009097212 */ /* 0x000fe200078e3cff */
[----:B------:R-:W-:Y:S01]  /*3db0*/  USEL UR30, UR4, URZ, UP0 ;  /* 0x000000ff041e7287 */ /* 0x000fe20008000000 */
[----:B------:R1:W-:Y:S03]  /*3dc0*/  UTCBAR [UR5], URZ ;  /* 0x000000ff050073e9 */ /* 0x0003e600080000ff */
[----:B------:R-:W-:Y:S01]  /*3dd0*/  LOP3.LUT R11, R11, UR6, RZ, 0x3c, !PT ;  /* 0x000000060b0b7c12 */ /* 0x000fe2000f8e3cff */
[----:B------:R-:W-:Y:S07]  /*3de0*/  @P1 BRA `(.L_x_71) ;  /* 0xfffffff800881947 */ /* 0x000fee000383ffff */
[----:B------:R-:W2:Y:S01]  /*3df0*/  S2UR UR8, SR_CgaCtaId ;  /* 0x00000000000879c3 */ /* 0x000ea20000008800 */
[----:B------:R-:W-:Y:S01]  /*3e00*/  ELECT P0, URZ, PT ;  /* 0x0000000000ff782f */ /* 0x000fe20003800000 */
[----:B------:R-:W-:Y:S01]  /*3e10*/  IMAD.MOV.U32 R0, RZ, RZ, 0x1 ;  /* 0x00000001ff007424 */ /* 0x000fe200078e00ff */
[----:B------:R-:W-:Y:S01]  /*3e20*/  UIADD3 UR26, UPT, UPT, UR26, 0x110, URZ ;  /* 0x000001101a1a7890 */ /* 0x000fe2000fffe0ff */
[----:B------:R-:W-:Y:S01]  /*3e30*/  SHF.L.U32 R2, R11, 0x1f, RZ ;  /* 0x0000001f0b027819 */ /* 0x000fe200000006ff */
[----:B------:R-:W-:-:S03]  /*3e40*/  UMOV UR4, 0x40 ;  /* 0x0000004000047882 */ /* 0x000fc60000000000 */
[----:B------:R-:W-:Y:S01]  /*3e50*/  UVIRTCOUNT.DEALLOC.SMPOOL 0x80 ;  /* 0x000000800000784c */ /* 0x000fe20000000000 */
[----:B--2---:R-:W-:Y:S02]  /*3e60*/  ULEA UR8, UR8, UR4, 0x18 ;  /* 0x0000000408087291 */ /* 0x004fe4000f8ec0ff */
[----:B------:R-:W-:-:S07]  /*3e70*/  ULEA UR4, UR30, UR26, 0x3 ;  /* 0x0000001a1e047291 */ /* 0x000fce000f8e18ff */
[----:B------:R2:W-:Y:S02]  /*3e80*/  @P0 STS.U8 [UR8+0x1c], R0 ;  /* 0x00001c00ff000988 */ /* 0x0005e40008000008 */
[----:B------:R-:W4:Y:S02]  /*3e90*/  SYNCS.PHASECHK.TRANS64.TRYWAIT P0, [UR4], R2 ;  /* 0x00000002ff0075a7 */ /* 0x000f240008001104 */
[----:B--2-4-:R-:W-:Y:S05]  /*3ea0*/  @!P0 BRA `(.L_x_72) ;  /* 0x0000005000708947 */ /* 0x014fea0003800000 */
.L_x_171:
[----:B------:R-:W-:-:S04]  /*3eb0*/  UIADD3 UR4, UPT, UPT, UR30, 0x1, URZ ;  /* 0x000000011e047890 */ /* 0x000fc8000fffe0ff */
[----:B------:R-:W-:-:S04]  /*3ec0*/  UISETP.NE.AND UP0, UPT, UR4, 0x4, UPT ;  /* 0x000000040400788c */ /* 0x000fc8000bf05270 */
[----:B------:R-:W-:Y:S02]  /*3ed0*/  USEL UR6, URZ, 0x1, UP0 ;  /* 0x00000001ff067887 */ /* 0x000fe40008000000 */
[----:B------:R-:W-:-:S04]  /*3ee0*/  USEL UR4, UR4, URZ, UP0 ;  /* 0x000000ff04047287 */ /* 0x000fc80008000000 */
[----:B-1----:R-:W-:Y:S01]  /*3ef0*/  ULEA UR5, UR4, UR26, 0x3 ;  /* 0x0000001a04057291 */ /* 0x002fe2000f8e18ff */
[----:B--2---:R-:W-:-:S04]  /*3f00*/  LOP3.LUT R2, R11, UR6, RZ, 0x3c, !PT ;  /* 0x000000060b027c12 */ /* 0x004fc8000f8e3cff */
[----:B------:R-:W-:-:S04]  /*3f10*/  SHF.L.U32 R3, R2, 0x1f, RZ ;  /* 0x0000001f02037819 */ /* 0x000fc800000006ff */
[----:B------:R-:W1:Y:S02]  /*3f20*/  SYNCS.PHASECHK.TRANS64.TRYWAIT P0, [UR5], R3 ;  /* 0x00000003ff0075a7 */ /* 0x000e640008001105 */
[----:B-1----:R-:W-:Y:S05]  /*3f30*/  @!P0 BRA `(.L_x_73) ;  /* 0x0000005000648947 */ /* 0x002fea0003800000 */
.L_x_173:
        /* <DEDUP_REMOVED lines=9> */
.L_x_175:
[----:B------:R-:W-:-:S04]  /*3fd0*/  UIADD3 UR4, UPT, UPT, UR4, 0x1, URZ ;  /* 0x0000000104047890 */ /* 0x000fc8000fffe0ff */
[----:B------:R-:W-:-:S04]  /*3fe0*/  UISETP.NE.AND UP0, UPT, UR4, 0x4, UPT ;  /* 0x000000040400788c */ /* 0x000fc8000bf05270 */
[----:B------:R-:W-:Y:S02]  /*3ff0*/  USEL UR5, URZ, 0x1, UP0 ;  /* 0x00000001ff057887 */ /* 0x000fe40008000000 */
[----:B------:R-:W-:-:S04]  /*4000*/  USEL UR4, UR4, URZ, UP0 ;  /* 0x000000ff04047287 */ /* 0x000fc80008000000 */
[----:B------:R-:W-:Y:S01]  /*4010*/  ULEA UR4, UR4, UR26, 0x3 ;  /* 0x0000001a04047291 */ /* 0x000fe2000f8e18ff */
[----:B------:R-:W-:-:S04]  /*4020*/  LOP3.LUT R2, R2, UR5, RZ, 0x3c, !PT ;  /* 0x0000000502027c12 */ /* 0x000fc8000f8e3cff */
[----:B------:R-:W-:-:S04]  /*4030*/  SHF.L.U32 R2, R2, 0x1f, RZ ;  /* 0x0000001f02027819 */ /* 0x000fc800000006ff */
[----:B------:R-:W2:Y:S02]  /*4040*/  SYNCS.PHASECHK.TRANS64.TRYWAIT P0, [UR4], R2 ;  /* 0x00000002ff0075a7 */ /* 0x000ea40008001104 */
[----:B--2---:R-:W-:Y:S05]  /*4050*/  @!P0 BRA `(.L_x_75) ;  /* 0x00000050004c8947 */ /* 0x004fea0003800000 */
.L_x_177:
[----:B------:R-:W-:Y:S01]  /*4060*/  NOP ;  /* 0x0000000000007918 */ /* 0x000fe20000000000 */
[----:B-1----:R-:W1:Y:S01]  /*4070*/  LDS R0, [UR8+0x14] ;  /* 0x00001408ff007984 */ /* 0x002e620008000800 */
[----:B------:R-:W-:Y:S01]  /*4080*/  ULOP3.LUT UR4, UR42, 0xffff, URZ, 0xc0, !UPT ;  /* 0x0000ffff2a047892 */ /* 0x000fe2000f8ec0ff */
[----:B------:R-:W-:Y:S01]  /*4090*/  UMOV UR5, 0xffff ;  /* 0x0000ffff00057882 */ /* 0x000fe20000000000 */
[----:B------:R-:W-:Y:S02]  /*40a0*/  UMOV UR6, 0x1 ;  /* 0x0000000100067882 */ /* 0x000fe40000000000 */
[----:B------:R-:W-:-:S04]  /*40b0*/  USHF.R.U32.HI UR4, URZ, 0x5, UR4 ;  /* 0x00000005ff047899 */ /* 0x000fc80008011604 */
[----:B------:R-:W-:Y:S02]  /*40c0*/  USHF.L.U32 UR5, UR5, UR4, URZ ;  /* 0x0000000405057299 */ /* 0x000fe400080006ff */
[----:B------:R-:W-:-:S04]  /*40d0*/  USHF.L.U32 UR4, UR6, UR4, URZ ;  /* 0x0000000406047299 */ /* 0x000fc800080006ff */
[----:B-1----:R-:W-:-:S04]  /*40e0*/  LOP3.LUT R0, R0, UR5, RZ, 0xc0, !PT ;  /* 0x0000000500007c12 */ /* 0x002fc8000f8ec0ff */
[----:B------:R-:W-:-:S13]  /*40f0*/  ISETP.NE.AND P0, PT, R0, UR5, PT ;  /* 0x0000000500007c0c */ /* 0x000fda000bf05270 */
[----:B------:R-:W-:Y:S05]  /*4100*/  @P0 BRA `(.L_x_76) ;  /* 0x0000000000580947 */ /* 0x000fea0003800000 */
[----:B------:R-:W1:Y:S02]  /*4110*/  LDS R0, [UR8+0x18] ;  /* 0x00001808ff007984 */ /* 0x000e640008000800 */
[----:B-1----:R-:W-:-:S04]  /*4120*/  LOP3.LUT R0, R0, UR4, RZ, 0xc0, !PT ;  /* 0x0000000400007c12 */ /* 0x002fc8000f8ec0ff */
[----:B------:R-:W-:-:S13]  /*4130*/  ISETP.NE.AND P0, PT, R0, UR4, PT ;  /* 0x0000000400007c0c */ /* 0x000fda000bf05270 */
[----:B------:R-:W-:Y:S05]  /*4140*/  @P0 BRA `(.L_x_77) ;  /* 0x00000000003c0947 */ /* 0x000fea0003800000 */
[----:B------:R-:W1:Y:S01]  /*4150*/  S2R R2, SR_LANEID ;  /* 0x0000000000027919 */ /* 0x000e620000000000 */
[----:B------:R-:W-:-:S06]  /*4160*/  ULOP3.LUT UR5, URZ, UR5, URZ, 0x33, !UPT ;  /* 0x00000005ff057292 */ /* 0x000fcc000f8e33ff */
[----:B------:R-:W-:-:S04]  /*4170*/  IMAD.U32 R0, RZ, RZ, UR5 ;  /* 0x00000005ff007e24 */ /* 0x000fc8000f8e00ff */
[----:B------:R2:W4:Y:S02]  /*4180*/  REDUX UR7, R0 ;  /* 0x00000000000773c4 */ /* 0x0005240000000000 */
[----:B------:R1:W-:Y:S01]  /*4190*/  UTCATOMSWS.AND URZ, UR5 ;  /* 0x0000000500ff79e3 */ /* 0x0003e20008000000 */
[----:B--2---:R-:W-:Y:S01]  /*41a0*/  LOP3.LUT R0, RZ, UR4, RZ, 0x33, !PT ;  /* 0x00000004ff007c12 */ /* 0x004fe2000f8e33ff */
[----:B------:R-:W-:Y:S02]  /*41b0*/  VOTEU.ANY UR4, UPT, PT ;  /* 0x0000000000047886 */ /* 0x000fe400038e0100 */
[----:B------:R-:W-:Y:S02]  /*41c0*/  UFLO.U32 UR4, UR4 ;  /* 0x00000004000472bd */ /* 0x000fe400080e0000 */
[----:B------:R-:W2:Y:S04]  /*41d0*/  REDUX UR6, R0 ;  /* 0x00000000000673c4 */ /* 0x000ea80000000000 */
[----:B-1----:R-:W-:-:S02]  /*41e0*/  ISETP.EQ.U32.AND P0, PT, R2, UR4, PT ;  /* 0x0000000402007c0c */ /* 0x002fc4000bf02070 */
[----:B----4-:R-:W-:-:S11]  /*41f0*/  MOV R2, UR7 ;  /* 0x0000000700027c02 */ /* 0x010fd60008000f00 */
[----:B------:R1:W-:Y:S01]  /*4200*/  @P0 ATOMS.AND RZ, [UR8+0x14], R2 ;  /* 0x00001402ffff098c */ /* 0x0003e2000a800008 */
[----:B--2---:R-:W-:-:S05]  /*4210*/  IMAD.U32 R0, RZ, RZ, UR6 ;  /* 0x00000006ff007e24 */ /* 0x004fca000f8e00ff */
[----:B------:R1:W-:Y:S01]  /*4220*/  @P0 ATOMS.AND RZ, [UR8+0x18], R0 ;  /* 0x00001800ffff098c */ /* 0x0003e2000a800008 */
[----:B------:R-:W-:Y:S05]  /*4230*/  BRA `(.L_x_78) ;  /* 0x0000000000147947 */ /* 0x000fea0003800000 */
.L_x_77:
[----:B------:R-:W-:Y:S02]  /*4240*/  MOV R2, 0x4260 ;  /* 0x0000426000027802 */ /* 0x000fe40000000f00 */
[----:B---3-5:R-:W-:Y:S05]  /*4250*/  CALL.REL.NOINC `($__internal_0_$__cuda_sm10x_tcgen05_guardrail_trap_col_being_dealloced_not_returned_by_alloc) ;  /* 0x0000005400347944 */ /* 0x028fea0003c00000 */
[----:B------:R-:W-:Y:S05]  /*4260*/  BRA `(.L_x_78) ;  /* 0x0000000000087947 */ /* 0x000fea0003800000 */
.L_x_76:
[----:B------:R-:W-:Y:S02]  /*4270*/  MOV R2, 0x4290 ;  /* 0x0000429000027802 */ /* 0x000fe40000000f00 */
[----:B---3-5:R-:W-:Y:S05]  /*4280*/  CALL.REL.NOINC `($__internal_2_$__cuda_sm10x_tcgen05_guardrail_trap_unallocated_columns_being_dealloced) ;  /* 0x0000005400407944 */ /* 0x028fea0003c00000 */
.L_x_78:
[----:B------:R-:W-:Y:S01]  /*4290*/  NOP ;  /* 0x0000000000007918 */ /* 0x000fe20000000000 */
[----:B------:R-:W-:Y:S05]  /*42a0*/  EXIT ;  /* 0x000000000000794d */ /* 0x000fea0003800000 */
.L_x_60:
[----:B------:R-:W-:-:S09]  /*42b0*/  UISETP.NE.OR UP0, UPT, UR17, 0x3, !UP3 ;  /* 0x000000031100788c */ /* 0x000fd2000df05670 */
[----:B------:R-:W-:Y:S05]  /*42c0*/  BRA.U UP0, `(.L_x_79) ;  /* 0x00000011005c7547 */ /* 0x000fea000b800000 */
[----:B------:R-:W1:Y:S01]  /*42d0*/  S2UR UR10, SR_CgaCtaId ;  /* 0x00000000000a79c3 */ /* 0x000e620000008800 */
[----:B------:R-:W2:Y:S01]  /*42e0*/  LDCU UR31, c[0x0][0x370] ;  /* 0x00006e00ff1f77ac */ /* 0x000ea20008000800 */
[----:B------:R-:W-:Y:S02]  /*42f0*/  HFMA2 R13, -RZ, RZ, 0, 0 ;  /* 0x00000000ff0d7431 */ /* 0x000fe400000001ff */
[----:B------:R-:W-:Y:S01]  /*4300*/  IMAD.MOV.U32 R15, RZ, RZ, 0x1 ;  /* 0x00000001ff0f7424 */ /* 0x000fe200078e00ff */
[----:B------:R-:W-:Y:S01]  /*4310*/  MOV R7, 0x1000 ;  /* 0x0000100000077802 */ /* 0x000fe20000000f00 */
[----:B------:R-:W2:Y:S01]  /*4320*/  LDCU.128 UR44, c[0x0][0xb10] ;  /* 0x00016200ff2c77ac */ /* 0x000ea20008000c00 */
[----:B------:R-:W-:Y:S01]  /*4330*/  IMAD.MOV.U32 R14, RZ, RZ, RZ ;  /* 0x000000ffff0e7224 */ /* 0x000fe200078e00ff */
[----:B------:R-:W3:Y:S01]  /*4340*/  LDC.64 R16, c[0x0][0x348] ;  /* 0x0000d200ff107b82 */ /* 0x000ee20000000a00 */
[----:B------:R-:W4:Y:S01]  /*4350*/  LDCU UR30, c[0x0][0x374] ;  /* 0x00006e80ff1e77ac */ /* 0x000f220008000800 */
[----:B------:R-:W1:Y:S06]  /*4360*/  LDCU UR15, c[0x0][0xb0c] ;  /* 0x00016180ff0f77ac */ /* 0x000e6c0008000800 */
[----:B------:R-:W3:Y:S01]  /*4370*/  LDC.64 R2, c[0x0][0x888] ;  /* 0x00022200ff027b82 */ /* 0x000ee20000000a00 */
[----:B------:R-:W3:Y:S01]  /*4380*/  LDCU UR49, c[0x0][0xb20] ;  /* 0x00016400ff3177ac */ /* 0x000ee20008000800 */
[----:B------:R-:W3:Y:S06]  /*4390*/  LDCU UR4, c[0x0][0xb30] ;  /* 0x00016600ff0477ac */ /* 0x000eec0008000800 */
[----:B------:R-:W3:Y:S01]  /*43a0*/  LDC.64 R4, c[0x0][0x890] ;  /* 0x00022400ff047b82 */ /* 0x000ee20000000a00 */
[----:B------:R-:W-:Y:S01]  /*43b0*/  UMOV UR21, 0x400 ;  /* 0x0000040000157882 */ /* 0x000fe20000000000 */
[----:B--2---:R-:W-:-:S02]  /*43c0*/  UIMAD.WIDE.U32 UR6, UR31, UR44, URZ ;  /* 0x0000002c1f0672a5 */ /* 0x004fc4000f8e00ff */
[----:B----4-:R-:W-:Y:S02]  /*43d0*/  UIMAD.WIDE.U32 UR8, UR30, UR47, URZ ;  /* 0x0000002f1e0872a5 */ /* 0x010fe4000f8e00ff */
[----:B-1----:R-:W-:Y:S02]  /*43e0*/  ULEA UR21, UR10, UR21, 0x18 ;  /* 0x000000150a157291 */ /* 0x002fe4000f8ec0ff */
[----:B------:R-:W-:Y:S02]  /*43f0*/  UPLOP3.LUT UP3, UPT, UPT, UPT, UPT, 0x40, 0x4 ;  /* 0x000000000004789c */ /* 0x000fe40003f6e870 */
[----:B------:R-:W-:Y:S02]  /*4400*/  UIADD3 UR37, UPT, UPT, UR21, 0x98, URZ ;  /* 0x0000009815257890 */ /* 0x000fe4000fffe0ff */
[----:B------:R-:W-:Y:S02]  /*4410*/  UIADD3 UR33, UPT, UPT, UR21, 0x80, URZ ;  /* 0x0000008015217890 */ /* 0x000fe4000fffe0ff */
[----:B------:R-:W-:-:S02]  /*4420*/  UIADD3 UR25, UPT, UPT, UR21, 0x88, URZ ;  /* 0x0000008815197890 */ /* 0x000fc4000fffe0ff */
[----:B------:R-:W-:Y:S01]  /*4430*/  UIADD3 UR17, UPT, UPT, UR21, 0x90, URZ ;  /* 0x0000009015117890 */ /* 0x000fe2000fffe0ff */
[----:B------:R-:W-:Y:S01]  /*4440*/  UMOV UR6, UR7 ;  /* 0x0000000700067c82 */ /* 0x000fe20008000000 */
[----:B------:R-:W-:Y:S01]  /*4450*/  UMOV UR41, UR9 ;  /* 0x0000000900297c82 */ /* 0x000fe20008000000 */
[----:B------:R-:W-:Y:S02]  /*4460*/  UISETP.GE.AND UP0, UPT, UR42, 0x1, UPT ;  /* 0x000000012a00788c */ /* 0x000fe4000bf06270 */
[----:B------:R-:W-:Y:S01]  /*4470*/  UISETP.NE.AND UP4, UPT, UR42, 0x1, UPT ;  /* 0x000000012a00788c */ /* 0x000fe2000bf85270 */
[----:B------:R-:W1:Y:S01]  /*4480*/  LDCU.64 UR22, c[0x0][0xb28] ;  /* 0x00016500ff1677ac */ /* 0x000e620008000a00 */
[----:B------:R-:W-:Y:S02]  /*4490*/  UISETP.NE.AND UP6, UPT, UR15, 0x1, UPT ;  /* 0x000000010f00788c */ /* 0x000fe4000bfc5270 */
[----:B------:R-:W-:Y:S02]  /*44a0*/  UISETP.NE.AND UP5, UPT, UR46, 0x1, UPT ;  /* 0x000000012e00788c */ /* 0x000fe4000bfa5270 */
[----:B------:R-:W-:-:S02]  /*44b0*/  UPRMT UR37, UR10, 0x654, UR37 ;  /* 0x000006540a257896 */ /* 0x000fc40008000025 */
[----:B------:R-:W-:Y:S02]  /*44c0*/  USHF.R.U32.HI UR43, URZ, UR45, UR6 ;  /* 0x0000002dff2b7299 */ /* 0x000fe40008011606 */
[----:B------:R-:W-:Y:S02]  /*44d0*/  UPRMT UR40, UR10, 0x654, UR33 ;  /* 0x000006540a287896 */ /* 0x000fe40008000021 */
[----:B------:R-:W-:Y:S02]  /*44e0*/  UPRMT UR39, UR10, 0x654, UR25 ;  /* 0x000006540a277896 */ /* 0x000fe40008000019 */
[----:B------:R-:W-:Y:S02]  /*44f0*/  UPRMT UR38, UR10, 0x654, UR17 ;  /* 0x000006540a267896 */ /* 0x000fe40008000011 */
[----:B---3--:R-:W-:Y:S02]  /*4500*/  USHF.R.U32.HI UR41, URZ, UR49, UR41 ;  /* 0x00000031ff297299 */ /* 0x008fe40008011629 */
[----:B------:R-:W-:-:S11]  /*4510*/  UISETP.NE.AND UP2, UPT, UR4, 0x1, UPT ;  /* 0x000000010400788c */ /* 0x000fd6000bf45270 */
.L_x_90:
[C---:B------:R-:W-:Y:S02]  /*4520*/  LEA R12, R14.reuse, UR21, 0x3 ;  /* 0x000000150e0c7c11 */ /* 0x040fe4000f8e18ff */
[----:B------:R-:W-:Y:S02]  /*4530*/  SHF.L.U32 R0, R13, 0x1f, RZ ;  /* 0x0000001f0d007819 */ /* 0x000fe400000006ff */
[----:B------:R-:W-:Y:S02]  /*4540*/  LEA R8, R14, UR21, 0x4 ;  /* 0x000000150e087c11 */ /* 0x000fe4000f8e20ff */
[----:B--2---:R-:W2:Y:S02]  /*4550*/  SYNCS.PHASECHK.TRANS64.TRYWAIT P0, [R12+URZ+0xd0], R0 ;  /* 0x0000d0000c0075a7 */ /* 0x004ea400080011ff */
[----:B--2---:R-:W-:Y:S05]  /*4560*/  @!P0 BRA `(.L_x_80) ;  /* 0x0000004c00208947 */ /* 0x004fea0003800000 */
.L_x_178:
[----:B------:R-:W3:Y:S01]  /*4570*/  LDS.128 R8, [R8+0x160] ;  /* 0x0001600008087984 */ /* 0x000ee20000000c00 */
[----:B------:R-:W-:Y:S01]  /*4580*/  UISETP.GE.AND UP0, UPT, UR42, 0x1, UPT ;  /* 0x000000012a00788c */ /* 0x000fe2000bf06270 */
[----:B------:R-:W-:Y:S01]  /*4590*/  @!PT LDS RZ, [RZ] ;  /* 0x00000000fffff984 */ /* 0x000fe20000000800 */
[----:B------:R-:W-:Y:S01]  /*45a0*/  @!PT LDS RZ, [RZ] ;  /* 0x00000000fffff984 */ /* 0x000fe20000000800 */
[----:B------:R-:W-:Y:S01]  /*45b0*/  @!PT LDS RZ, [RZ] ;  /* 0x00000000fffff984 */ /* 0x000fe20000000800 */
[----:B------:R-:W-:Y:S01]  /*45c0*/  @!PT LDS RZ, [RZ] ;  /* 0x00000000fffff984 */ /* 0x000fe20000000800 */
[----:B------:R4:W-:Y:S06]  /*45d0*/  MEMBAR.ALL.CTA ;  /* 0x0000000000007992 */ /* 0x0009ec0000008000 */
[----:B----4-:R-:W4:Y:S01]  /*45e0*/  FENCE.VIEW.ASYNC.S ;  /* 0x00000000000073c6 */ /* 0x010f220000000000 */
[----:B---3--:R-:W-:Y:S11]  /*45f0*/  LOP3.LUT P0, RZ, R10, 0x1, RZ, 0xc0, !PT ;  /* 0x000000010aff7812 */ /* 0x008ff6000780c0ff */
[----:B------:R-:W-:Y:S02]  /*4600*/  @!UPT UIADD3 URZ, UPT, UPT, URZ, URZ, URZ ;  /* 0x000000fffffff290 */ /* 0x000fe4000fffe0ff */
[----:B----4-:R-:W-:Y:S01]  /*4610*/  VOTEU.ANY UP1, P0 ;  /* 0x0000000000ff7886 */ /* 0x010fe20000020100 */
[----:B------:R-:W-:Y:S11]  /*4620*/  PLOP3.LUT P0, PT, PT, PT, UP1, 0x80, 0x8 ;  /* 0x000000000008781c */ /* 0x000ff60003f0f018 */
[----:B------:R-:W-:Y:S02]  /*4630*/  @!UPT UIADD3 URZ, UPT, UPT, URZ, URZ, URZ ;  /* 0x000000fffffff290 */ /* 0x000fe4000fffe0ff */
[----:B--2---:R-:W-:Y:S02]  /*4640*/  @P0 SHF.R.U32.HI R0, RZ, 0x10, R9 ;  /* 0x00000010ff000819 */ /* 0x004fe40000011609 */
[----:B------:R-:W-:Y:S02]  /*4650*/  @P0 MOV R6, R8 ;  /* 0x0000000800060202 */ /* 0x000fe40000000f00 */
[----:B------:R-:W-:Y:S01]  /*4660*/  @P0 R2UR UR4, R0 ;  /* 0x00000000000402ca */ /* 0x000fe200000e0000 */
[----:B------:R-:W-:Y:S01]  /*4670*/  VIADD R0, R12, 0xe0 ;  /* 0x000000e00c007836 */ /* 0x000fe20000000000 */
[----:B------:R-:W-:Y:S02]  /*4680*/  @P0 LOP3.LUT R8, R9, 0xffff, RZ, 0xc0, !PT ;  /* 0x0000ffff09080812 */ /* 0x000fe400078ec0ff */
[----:B------:R-:W-:Y:S02]  /*4690*/  @P0 R2UR UR6, R6 ;  /* 0x00000000060602ca */ /* 0x000fe400000e0000 */
[----:B------:R-:W-:Y:S02]  /*46a0*/  PRMT R0, RZ, 0x654, R0 ;  /* 0x00000654ff007816 */ /* 0x000fe40000000000 */
[----:B------:R-:W-:Y:S02]  /*46b0*/  @P0 R2UR UR5, R8 ;  /* 0x00000000080502ca */ /* 0x000fe400000e0000 */
[----:B------:R2:W-:Y:S03]  /*46c0*/  SYNCS.ARRIVE.TRANS64.RED.A1T0 RZ, [R0+URZ], RZ ;  /* 0x000000ff00ff79a7 */ /* 0x0005e600081004ff */
[----:B------:R-:W-:Y:S04]  /*46d0*/  @UP1 UMOV UR29, UR4 ;  /* 0x00000004001d1c82 */ /* 0x000fe80008000000 */
[----:B------:R-:W-:Y:S04]  /*46e0*/  @UP1 UMOV UR14, UR6 ;  /* 0x00000006000e1c82 */ /* 0x000fe80008000000 */
[----:B------:R-:W-:Y:S01]  /*46f0*/  @UP1 UMOV UR13, UR5 ;  /* 0x00000005000d1c82 */ /* 0x000fe20008000000 */
[----:B------:R-:W-:Y:S05]  /*4700*/  BRA.U !UP0, `(.L_x_81) ;  /* 0x0000000108a47547 */ /* 0x000fea000b800000 */
[----:B------:R-:W-:Y:S02]  /*4710*/  UIMAD.WIDE.U32 UR18, UR13, UR47, URZ ;  /* 0x0000002f0d1272a5 */ /* 0x000fe4000f8e00ff */
[----:B------:R-:W-:Y:S02]  /*4720*/  UIMAD.WIDE.U32 UR26, UR14, UR44, URZ ;  /* 0x0000002c0e1a72a5 */ /* 0x000fe4000f8e00ff */
[----:B------:R-:W-:Y:S02]  /*4730*/  USEL UR4, UR30, UR41, !UP5 ;  /* 0x000000291e047287 */ /* 0x000fe4000e800000 */
[----:B------:R-:W-:Y:S02]  /*4740*/  USEL UR7, UR31, UR43, !UP6 ;  /* 0x0000002b1f077287 */ /* 0x000fe4000f000000 */
[----:B-1----:R-:W-:Y:S02]  /*4750*/  UIMAD.WIDE.U32 UR8, UR4, UR22, URZ ;  /* 0x00000016040872a5 */ /* 0x002fe4000f8e00ff */
[----:B------:R-:W-:Y:S01]  /*4760*/  UIMAD.WIDE.U32 UR10, UR7, UR22, URZ ;  /* 0x00000016070a72a5 */ /* 0x000fe2000f8e00ff */
[----:B------:R-:W-:Y:S02]  /*4770*/  UMOV UR5, UR19 ;  /* 0x0000001300057c82 */ /* 0x000fe40008000000 */
[----:B------:R-:W-:Y:S03]  /*4780*/  USHF.R.U32.HI UR6, URZ, UR49, UR5 ;  /* 0x00000031ff067299 */ /* 0x000fe60008011605 */
[----:B------:R-:W-:Y:S01]  /*4790*/  UMOV UR5, UR27 ;  /* 0x0000001b00057c82 */ /* 0x000fe20008000000 */
[----:B------:R-:W-:Y:S02]  /*47a0*/  USEL UR6, UR13, UR6, !UP5 ;  /* 0x000000060d067287 */ /* 0x000fe4000e800000 */
[----:B------:R-:W-:Y:S03]  /*47b0*/  USHF.R.U32.HI UR12, URZ, UR45, UR5 ;  /* 0x0000002dff0c7299 */ /* 0x000fe60008011605 */
[----:B------:R-:W-:Y:S02]  /*47c0*/  UMOV UR5, UR9 ;  /* 0x0000000900057c82 */ /* 0x000fe40008000000 */
[----:B------:R-:W-:Y:S03]  /*47d0*/  @UP4 USHF.R.U32.HI UR4, URZ, UR23, UR5 ;  /* 0x00000017ff044299 */ /* 0x000fe60008011605 */
[----:B------:R-:W-:Y:S01]  /*47e0*/  UMOV UR5, UR11 ;  /* 0x0000000b00057c82 */ /* 0x000fe20008000000 */
[----:B------:R-:W-:Y:S02]  /*47f0*/  UIMAD UR4, UR42, UR4, URZ ;  /* 0x000000042a0472a4 */ /* 0x000fe4000f8e02ff */
[----:B------:R-:W-:Y:S02]  /*4800*/  @UP4 USHF.R.U32.HI UR7, URZ, UR23, UR5 ;  /* 0x00000017ff074299 */ /* 0x000fe40008011605 */
[----:B------:R-:W-:Y:S02]  /*4810*/  UIMAD.WIDE.U32 UR10, UR6, UR22, URZ ;  /* 0x00000016060a72a5 */ /* 0x000fe4000f8e00ff */
[----:B------:R-:W-:Y:S02]  /*4820*/  USEL UR5, UR14, UR12, !UP6 ;  /* 0x0000000c0e057287 */ /* 0x000fe4000f000000 */
[----:B------:R-:W-:Y:S02]  /*4830*/  UIMAD UR8, UR42, UR7, URZ ;  /* 0x000000072a0872a4 */ /* 0x000fe4000f8e02ff */
[----:B------:R-:W-:Y:S03]  /*4840*/  UISETP.GE.AND UP0, UPT, UR6, UR4, UPT ;  /* 0x000000040600728c */ /* 0x000fe6000bf06270 */
[----:B------:R-:W-:Y:S01]  /*4850*/  UMOV UR4, UR11 ;  /* 0x0000000b00047c82 */ /* 0x000fe20008000000 */
[----:B------:R-:W-:Y:S02]  /*4860*/  UISETP.GE.OR UP0, UPT, UR5, UR8, UP0 ;  /* 0x000000080500728c */ /* 0x000fe40008706670 */
[----:B------:R-:W-:Y:S02]  /*4870*/  USHF.R.U32.HI UR4, URZ, UR23, UR4 ;  /* 0x00000017ff047299 */ /* 0x000fe40008011604 */
[----:B------:R-:W-:Y:S02]  /*4880*/  UIMAD.WIDE.U32 UR8, UR5, UR22, URZ ;  /* 0x00000016050872a5 */ /* 0x000fe4000f8e00ff */
[----:B------:R-:W-:Y:S04]  /*4890*/  USEL UR10, UR6, UR4, !UP4 ;  /* 0x00000004060a7287 */ /* 0x000fe8000e000000 */
[----:B------:R-:W-:Y:S01]  /*48a0*/  UIADD3 UR11, UPT, UPT, -UR10, URZ, URZ ;  /* 0x000000ff0a0b7290 */ /* 0x000fe2000fffe1ff */
[----:B------:R-:W-:Y:S02]  /*48b0*/  @!UP0 UMOV UR4, UR9 ;  /* 0x0000000900048c82 */ /* 0x000fe40008000000 */
[----:B------:R-:W-:Y:S02]  /*48c0*/  @!UP0 USHF.R.U32.HI UR4, URZ, UR23, UR4 ;  /* 0x00000017ff048299 */ /* 0x000fe40008011604 */
[----:B------:R-:W-:Y:S02]  /*48d0*/  UIMAD UR8, UR42, UR11, UR6 ;  /* 0x0000000b2a0872a4 */ /* 0x000fe4000f8e0206 */
[----:B------:R-:W-:Y:S04]  /*48e0*/  @!UP0 USEL UR4, UR5, UR4, !UP4 ;  /* 0x0000000405048287 */ /* 0x000fe8000e000000 */
[----:B------:R-:W-:Y:S02]  /*48f0*/  @!UP0 UIMAD UR8, UR7, UR8, UR4 ;  /* 0x00000008070882a4 */ /* 0x000fe4000f8e0204 */
[----:B------:R-:W-:Y:S02]  /*4900*/  @!UP0 UIADD3 UR9, UPT, UPT, UR10, -UR4, URZ ;  /* 0x800000040a098290 */ /* 0x000fe4000fffe0ff */
[----:B------:R-:W-:Y:S02]  /*4910*/  UIADD3 UR4, UPT, UPT, -UR5, URZ, URZ ;  /* 0x000000ff05047290 */ /* 0x000fe4000fffe1ff */
[----:B------:R-:W-:Y:S02]  /*4920*/  UIADD3 UR7, UPT, UPT, -UR6, URZ, URZ ;  /* 0x000000ff06077290 */ /* 0x000fe4000fffe1ff */
[----:B------:R-:W-:Y:S02]  /*4930*/  @!UP0 UIMAD UR6, UR9, UR42, UR5 ;  /* 0x0000002a090682a4 */ /* 0x000fe4000f8e0205 */
[----:B------:R-:W-:Y:S02]  /*4940*/  UIMAD UR14, UR15, UR4, UR14 ;  /* 0x000000040f0e72a4 */ /* 0x000fe4000f8e020e */
[----:B------:R-:W-:Y:S01]  /*4950*/  UIMAD UR13, UR46, UR7, UR13 ;  /* 0x000000072e0d72a4 */ /* 0x000fe2000f8e020d */
[----:B------:R-:W-:Y:S02]  /*4960*/  @!UP0 UMOV UR5, UR8 ;  /* 0x0000000800058c82 */ /* 0x000fe40008000000 */
[----:B------:R-:W-:Y:S02]  /*4970*/  UIMAD UR14, UR5, UR15, UR14 ;  /* 0x0000000f050e72a4 */ /* 0x000fe4000f8e020e */
[----:B------:R-:W-:Y:S11]  /*4980*/  UIMAD UR13, UR6, UR46, UR13 ;  /* 0x0000002e060d72a4 */ /* 0x000ff6000f8e020d */
[----:B------:R-:W-:Y:S01]  /*4990*/  @!UPT UIADD3 URZ, UPT, UPT, URZ, URZ, URZ ;  /* 0x000000fffffff290 */ /* 0x000fe2000fffe0ff */
.L_x_81:
[----:B------:R-:W3:Y:S01]  /*49a0*/  @!UP2 LDCU.128 UR8, c[0x0][0xb10] ;  /* 0x00016200ff08a7ac */ /* 0x000ee20008000c00 */
[C---:B------:R-:W-:Y:S02]  /*49b0*/  ISETP.NE.U32.AND P1, PT, R4.reuse, RZ, PT ;  /* 0x000000ff0400720c */ /* 0x040fe40003f25070 */
[----:B------:R-:W-:Y:S02]  /*49c0*/  ISETP.NE.U32.AND P0, PT, R4, RZ, PT ;  /* 0x000000ff0400720c */ /* 0x000fe40003f05070 */
[C---:B------:R-:W-:Y:S02]  /*49d0*/  ISETP.NE.AND.EX P1, PT, R5.reuse, RZ, PT, P1 ;  /* 0x000000ff0500720c */ /* 0x040fe40003f25310 */
[----:B------:R-:W-:Y:S01]  /*49e0*/  ISETP.NE.AND.EX P0, PT, R5, RZ, PT, P0 ;  /* 0x000000ff0500720c */ /* 0x000fe20003f05300 */
[----:B------:R-:W4:Y:S01]  /*49f0*/  @!UP2 LDCU UR5, c[0x0][0xb0c] ;  /* 0x00016180ff05a7ac */ /* 0x000f220008000800 */
[----:B------:R-:W-:Y:S01]  /*4a00*/  SHF.L.U32 R9, R15, 0x1f, RZ ;  /* 0x0000001f0f097819 */ /* 0x000fe200000006ff */
[----:B------:R-:W-:Y:S02]  /*4a10*/  USHF.L.U32 UR35, UR16, 0x6, URZ ;  /* 0x0000000610237899 */ /* 0x000fe400080006ff */
[----:B------:R-:W-:Y:S02]  /*4a20*/  USHF.L.U32 UR34, UR20, 0x7, URZ ;  /* 0x0000000714227899 */ /* 0x000fe400080006ff */
[----:B---3--:R-:W-:Y:S07]  /*4a30*/  UIMAD.WIDE.U32 UR6, UR14, UR8, URZ ;  /* 0x000000080e0672a5 */ /* 0x008fee000f8e00ff */
[----:B------:R-:W-:Y:S01]  /*4a40*/  @!UP2 UMOV UR4, UR7 ;  /* 0x000000070004ac82 */ /* 0x000fe20008000000 */
[----:B----4-:R-:W-:Y:S02]  /*4a50*/  @!UP2 UISETP.NE.AND UP0, UPT, UR5, 0x1, UPT ;  /* 0x000000010500a88c */ /* 0x010fe4000bf05270 */
[----:B------:R-:W-:Y:S02]  /*4a60*/  @!UP2 USHF.R.U32.HI UR4, URZ, UR9, UR4 ;  /* 0x00000009ff04a299 */ /* 0x000fe40008011604 */
[----:B------:R-:W-:Y:S02]  /*4a70*/  UIMAD.WIDE.U32 UR6, UR13, UR11, URZ ;  /* 0x0000000b0d0672a5 */ /* 0x000fe4000f8e00ff */
[----:B------:R-:W-:Y:S02]  /*4a80*/  @!UP2 USEL UR8, UR14, UR4, !UP0 ;  /* 0x000000040e08a287 */ /* 0x000fe4000c000000 */
[----:B------:R-:W-:Y:S03]  /*4a90*/  @!UP2 UISETP.NE.AND UP0, UPT, UR10, 0x1, UPT ;  /* 0x000000010a00a88c */ /* 0x000fe6000bf05270 */
[----:B------:R-:W-:Y:S02]  /*4aa0*/  @!UP2 UMOV UR6, UR7 ;  /* 0x000000070006ac82 */ /* 0x000fe40008000000 */
[----:B------:R-:W3:Y:S02]  /*4ab0*/  @!UP2 LDCU UR4, c[0x0][0xb20] ;  /* 0x00016400ff04a7ac */ /* 0x000ee40008000800 */
[----:B---3--:R-:W-:Y:S04]  /*4ac0*/  @!UP2 USHF.R.U32.HI UR6, URZ, UR4, UR6 ;  /* 0x00000004ff06a299 */ /* 0x008fe80008011606 */
[----:B------:R-:W-:Y:S04]  /*4ad0*/  @!UP2 USEL UR6, UR13, UR6, !UP0 ;  /* 0x000000060d06a287 */ /* 0x000fe8000c000000 */
[----:B------:R-:W-:Y:S02]  /*4ae0*/  @!UP2 UIADD3 UR4, UPT, UPT, -UR8, UR6, URZ ;  /* 0x000000060804a290 */ /* 0x000fe4000fffe1ff */
[----:B------:R-:W-:Y:S02]  /*4af0*/  @!UP2 UIADD3 UR6, UPT, UPT, UR8, -UR6, URZ ;  /* 0x800000060806a290 */ /* 0x000fe4000fffe0ff */
[----:B------:R-:W-:Y:S02]  /*4b00*/  @!UP2 UIMAD UR14, UR4, UR5, UR14 ;  /* 0x00000005040ea2a4 */ /* 0x000fe4000f8e020e */
[----:B------:R-:W-:Y:S01]  /*4b10*/  @!UP2 UIMAD UR13, UR6, UR10, UR13 ;  /* 0x0000000a060da2a4 */ /* 0x000fe2000f8e020d */
[----:B------:R-:W-:Y:S11]  /*4b20*/  BRA.U UP3, `(.L_x_82) ;  /* 0x0000000103107547 */ /* 0x000ff6000b800000 */
[----:B------:R-:W-:Y:S04]  /*4b30*/  MOV R6, UR48 ;  /* 0x0000003000067c02 */ /* 0x000fe80008000f00 */
[----:B------:R-:W-:Y:S04]  /*4b40*/  SHF.L.U32 R6, R6, 0x1f, RZ ;  /* 0x0000001f06067819 */ /* 0x000fe800000006ff */
[----:B------:R-:W3:Y:S02]  /*4b50*/  SYNCS.PHASECHK.TRANS64.TRYWAIT P2, [UR21+0xc8], R6 ;  /* 0x0000c806ff0075a7 */ /* 0x000ee40008041115 */
[----:B---3--:R-:W-:Y:S05]  /*4b60*/  @!P2 BRA `(.L_x_83) ;  /* 0x0000004400b4a947 */ /* 0x008fea0003800000 */
.L_x_82:
[----:B------:R-:W-:Y:S05]  /*4b70*/  @!P1 BRA `(.L_x_84) ;  /* 0x0000000000309947 */ /* 0x000fea0003800000 */
[----:B------:R-:W-:Y:S01]  /*4b80*/  ISETP.NE.U32.AND P1, PT, R2, RZ, PT ;  /* 0x000000ff0200720c */ /* 0x000fe20003f25070 */
[----:B------:R-:W3:Y:S01]  /*4b90*/  LDCU.64 UR4, c[0x0][0x358] ;  /* 0x00006b00ff0477ac */ /* 0x000ee20008000a00 */
[----:B------:R-:W-:Y:S02]  /*4ba0*/  IMAD.MOV.U32 R45, RZ, RZ, 0x1 ;  /* 0x00000001ff2d7424 */ /* 0x000fe400078e00ff */
[----:B------:R-:W-:Y:S11]  /*4bb0*/  ISETP.NE.AND.EX P1, PT, R3, RZ, PT, P1 ;  /* 0x000000ff0300720c */ /* 0x000ff60003f25310 */
[----:B------:R-:W-:Y:S02]  /*4bc0*/  @!UPT UIADD3 URZ, UPT, UPT, URZ, URZ, URZ ;  /* 0x000000fffffff290 */ /* 0x000fe4000fffe0ff */
[----:B------:R-:W4:Y:S01]  /*4bd0*/  @P1 LDC.64 R10, c[0x0][0x888] ;  /* 0x00022200ff0a1b82 */ /* 0x000f220000000a00 */
[----:B--2---:R-:W-:Y:S04]  /*4be0*/  @P1 IMAD R0, R4, UR36, RZ ;  /* 0x0000002404001c24 */ /* 0x004fe8000f8e02ff */
[----:B----4-:R-:W-:Y:S04]  /*4bf0*/  @P1 IMAD.WIDE R10, R0, 0x4, R10 ;  /* 0x00000004000a1825 */ /* 0x010fe800078e020a */
[----:B------:R-:W-:Y:S01]  /*4c00*/  HFMA2 R0, -RZ, RZ, 0, 5.9604644775390625e-08 ;  /* 0x00000001ff007431 */ /* 0x000fe200000001ff */
[----:B---3-5:R3:W5:Y:S04]  /*4c10*/  @P1 LDG.E R27, desc[UR4][R10.64] ;  /* 0x000000040a1b1981 */ /* 0x028768000c1e1900 */
[----:B------:R-:W-:Y:S01]  /*4c20*/  @!P1 PRMT R45, R0, 0x7610, R45 ;  /* 0x00007610002d9816 */ /* 0x000fe2000000002d */
[----:B---3--:R-:W4:Y:S06]  /*4c30*/  @!P1 LDC R27, c[0x0][0x880] ;  /* 0x00022000ff1b9b82 */ /* 0x008f2c0000000800 */
.L_x_84:
[----:B----45:R-:W-:Y:S01]  /*4c40*/  @!P0 FSETP.EQ.AND P1, PT, R27, RZ, PT ;  /* 0x000000ff1b00820b */ /* 0x030fe20003f22000 */
[----:B------:R-:W-:Y:S01]  /*4c50*/  @!UPT UIADD3 URZ, UPT, UPT, URZ, URZ, URZ ;  /* 0x000000fffffff290 */ /* 0x000fe2000fffe0ff */
[----:B------:R-:W-:Y:S11]  /*4c60*/  @!P0 BRA `(.L_x_85) ;  /* 0x0000000000188947 */ /* 0x000ff60003800000 */
[----:B------:R-:W-:Y:S02]  /*4c70*/  LOP3.LUT P0, RZ, R45, 0xff, RZ, 0xc0, !PT ;  /* 0x000000ff2dff7812 */ /* 0x000fe4000780c0ff */
[----:B------:R-:W-:Y:S04]  /*4c80*/  ISETP.NE.U32.AND P1, PT, R2, RZ, PT ;  /* 0x000000ff0200720c */ /* 0x000fe80003f25070 */
[----:B------:R-:W-:Y:S04]  /*4c90*/  ISETP.NE.AND.EX P1, PT, R3, RZ, PT, P1 ;  /* 0x000000ff0300720c */ /* 0x000fe80003f25310 */
[----:B------:R-:W-:Y:S03]  /*4ca0*/  PLOP3.LUT P1, PT, P1, PT, PT, 0x8, 0x80 ;  /* 0x000000000080781c */ /* 0x000fe60000f2e170 */
[----:B------:R-:W-:Y:S11]  /*4cb0*/  @P0 FSETP.EQ.AND P1, PT, R27, RZ, PT ;  /* 0x000000ff1b00020b */ /* 0x000ff60003f22000 */
[----:B------:R-:W-:Y:S02]  /*4cc0*/  @!UPT UIADD3 URZ, UPT, UPT, URZ, URZ, URZ ;  /* 0x000000fffffff290 */ /* 0x000fe4000fffe0ff */
.L_x_85:
[----:B------:R-:W3:Y:S01]  /*4cd0*/  SYNCS.PHASECHK.TRANS64.TRYWAIT P2, [UR21+0xa0], R9 ;  /* 0x0000a009ff0075a7 */ /* 0x000ee20008041115 */
[----:B------:R-:W-:Y:S04]  /*4ce0*/  ELECT P0, URZ, PT ;  /* 0x0000000000ff782f */ /* 0x000fe80003800000 */
[----:B------:R-:W-:Y:S11]  /*4cf0*/  PLOP3.LUT P1, PT, P1, P0, PT, 0xf2, 0x2f ;  /* 0x00000000002f781c */ /* 0x000ff60000f21e72 */
[----:B------:R-:W-:Y:S02]  /*4d00*/  @!UPT UIADD3 URZ, UPT, UPT, URZ, URZ, URZ ;  /* 0x000000fffffff290 */ /* 0x000fe4000fffe0ff */
[----:B------:R-:W-:Y:S05]  /*4d10*/  @!P1 IADD3 R8, P0, PT, R16, 0x580, RZ ;  /* 0x0000058010089810 */ /* 0x000fea0007f1e0ff */
[----:B--2---:R-:W-:Y:S01]  /*4d20*/  @!P1 IMAD.X R6, RZ, RZ, R17, P0 ;  /* 0x000000ffff069224 */ /* 0x004fe200000e0611 */
[----:B---3--:R-:W-:Y:S07]  /*4d30*/  @!P2 BRA `(.L_x_86) ;  /* 0x000000440058a947 */ /* 0x008fee0003800000 */
.L_x_181:
[----:B------:R-:W-:Y:S01]  /*4d40*/  @!P1 R2UR UR5, R8 ;  /* 0x00000000080592ca */ /* 0x000fe200000e0000 */
[----:B------:R-:W-:Y:S01]  /*4d50*/  VOTEU.ALL UP0, P1 ;  /* 0x0000000000ff7886 */ /* 0x000fe20000800000 */
[----:B------:R-:W-:Y:S01]  /*4d60*/  @!P1 R2UR UR4, R6 ;  /* 0x00000000060492ca */ /* 0x000fe200000e0000 */
[----:B--2---:R-:W-:Y:S01]  /*4d70*/  @!P1 IMAD.MOV.U32 R0, RZ, RZ, 0x1000 ;  /* 0x00001000ff009424 */ /* 0x004fe200078e00ff */
[----:B------:R-:W-:Y:S01]  /*4d80*/  UMOV UR6, 0x0 ;  /* 0x0000000000067882 */ /* 0x000fe20000000000 */
[----:B------:R-:W-:Y:S01]  /*4d90*/  UMOV UR7, 0x10000000 ;  /* 0x1000000000077882 */ /* 0x000fe20000000000 */
[----:B------:R-:W-:Y:S01]  /*4da0*/  @!UP0 UIADD3 UR32, UPT, UPT, UR21, 0x200, URZ ;  /* 0x0000020015208890 */ /* 0x000fe2000fffe0ff */
[----:B------:R-:W-:Y:S01]  /*4db0*/  @!P1 IADD3 R8, P0, PT, R16, 0x580, RZ ;  /* 0x0000058010089810 */ /* 0x000fe20007f1e0ff */
[----:B------:R-:W-:Y:S04]  /*4dc0*/  VOTEU.ALL UP0, P1 ;  /* 0x0000000000ff7886 */ /* 0x000fe80000800000 */
[----:B------:R-:W-:Y:S02]  /*4dd0*/  @!P1 IMAD.X R6, RZ, RZ, R17, P0 ;  /* 0x000000ffff069224 */ /* 0x000fe400000e0611 */
[----:B------:R-:W-:Y:S02]  /*4de0*/  IMAD.U32 R10, RZ, RZ, UR5 ;  /* 0x00000005ff0a7e24 */ /* 0x000fe4000f8e00ff */
[----:B------:R-:W-:Y:S03]  /*4df0*/  IMAD.U32 R11, RZ, RZ, UR4 ;  /* 0x00000004ff0b7e24 */ /* 0x000fe6000f8e00ff */
[----:B------:R-:W-:Y:S02]  /*4e00*/  @!P1 R2UR UR4, R10 ;  /* 0x000000000a0492ca */ /* 0x000fe400000e0000 */
[----:B------:R-:W-:Y:S11]  /*4e10*/  @!P1 R2UR UR5, R11 ;  /* 0x000000000b0592ca */ /* 0x000ff600000e0000 */
[----:B------:R-:W-:Y:S02]  /*4e20*/  @!UPT UIADD3 URZ, UPT, UPT, URZ, URZ, URZ ;  /* 0x000000fffffff290 */ /* 0x000fe4000fffe0ff */
[----:B------:R2:W-:Y:S01]  /*4e30*/  @!UP0 UTMALDG.3D [UR32], [UR4], desc[UR6] ;  /* 0x00000620040085b4 */ /* 0x0005e20008011000 */
[----:B------:R2:W-:Y:S01]  /*4e40*/  @!P1 SYNCS.ARRIVE.TRANS64.RED.A0TR RZ, [UR21+0x80], R0 ;  /* 0x00008000ffff99a7 */ /* 0x0005e20008300415 */
[----:B------:R-:W-:Y:S01]  /*4e50*/  SYNCS.ARRIVE.TRANS64.RED.A1T0 RZ, [UR40], RZ ;  /* 0x000000ffffff79a7 */ /* 0x000fe20008100428 */
[----:B------:R-:W3:Y:S02]  /*4e60*/  SYNCS.PHASECHK.TRANS64.TRYWAIT P2, [UR21+0xa8], R9 ;  /* 0x0000a809ff0075a7 */ /* 0x000ee40008041115 */
[----:B--23--:R-:W-:Y:S05]  /*4e70*/  @!P2 BRA `(.L_x_87) ;  /* 0x000000440020a947 */ /* 0x00cfea0003800000 */
.L_x_183:
        /* <DEDUP_REMOVED lines=8> */
[----:B------:R-:W-:Y:S01]  /*4f00*/  @!UP0 UIADD3 UR24, UPT, UPT, UR21, 0x1200, URZ ;  /* 0x0000120015188890 */ /* 0x000fe2000fffe0ff */
[----:B------:R-:W-:Y:S01]  /*4f10*/  VOTEU.ALL UP0, P1 ;  /* 0x0000000000ff7886 */ /* 0x000fe20000800000 */
[----:B------:R-:W-:Y:S01]  /*4f20*/  UMOV UR27, UR35 ;  /* 0x00000023001b7c82 */ /* 0x000fe20008000000 */
[----:B------:R-:W-:Y:S02]  /*4f30*/  UMOV UR28, UR36 ;  /* 0x00000024001c7c82 */ /* 0x000fe40008000000 */
[----:B------:R-:W-:Y:S02]  /*4f40*/  IMAD.U32 R10, RZ, RZ, UR5 ;  /* 0x00000005ff0a7e24 */ /* 0x000fe4000f8e00ff */
[----:B------:R-:W-:Y:S02]  /*4f50*/  IMAD.U32 R11, RZ, RZ, UR4 ;  /* 0x00000004ff0b7e24 */ /* 0x000fe4000f8e00ff */
[----:B------:R-:W-:Y:S01]  /*4f60*/  @!P1 IMAD.X R6, RZ, RZ, R17, P0 ;  /* 0x000000ffff069224 */ /* 0x000fe200000e0611 */
        /* <DEDUP_REMOVED lines=8> */
.L_x_185:
[----:B------:R-:W-:Y:S01]  /*4ff0*/  @!P1 R2UR UR5, R8 ;  /* 0x00000000080592ca */ /* 0x000fe200000e0000 */
[----:B------:R-:W-:Y:S01]  /*5000*/  VOTEU.ALL UP0, P1 ;  /* 0x0000000000ff7886 */ /* 0x000fe20000800000 */
[----:B------:R-:W-:Y:S01]  /*5010*/  @!P1 R2UR UR4, R6 ;  /* 0x00000000060492ca */ /* 0x000fe200000e0000 */
[----:B--2---:R-:W-:Y:S01]  /*5020*/  @!P1 IMAD.MOV.U32 R0, RZ, RZ, 0x1000 ;  /* 0x00001000ff009424 */ /* 0x004fe200078e00ff */
[----:B------:R-:W-:Y:S01]  /*5030*/  UMOV UR6, 0x0 ;  /* 0x0000000000067882 */ /* 0x000fe20000000000 */
[----:B------:R-:W-:Y:S01]  /*5040*/  UMOV UR7, 0x10000000 ;  /* 0x1000000000077882 */ /* 0x000fe20000000000 */
[----:B------:R-:W-:Y:S01]  /*5050*/  @!UP0 UIADD3 UR18, UPT, UPT, UR34, 0x40, URZ ;  /* 0x0000004022128890 */ /* 0x000fe2000fffe0ff */
[----:B------:R-:W-:Y:S01]  /*5060*/  VIADD R14, R14, 0x1 ;  /* 0x000000010e0e7836 */ /* 0x000fe20000000000 */
[----:B------:R-:W-:Y:S01]  /*5070*/  @!UP0 UIADD3 UR16, UPT, UPT, UR21, 0x2200, URZ ;  /* 0x0000220015108890 */ /* 0x000fe2000fffe0ff */
[----:B------:R-:W-:Y:S01]  /*5080*/  VOTEU.ALL UP0, P1 ;  /* 0x0000000000ff7886 */ /* 0x000fe20000800000 */
[----:B------:R-:W-:Y:S01]  /*5090*/  UMOV UR19, UR35 ;  /* 0x0000002300137c82 */ /* 0x000fe20008000000 */
[----:B------:R-:W-:Y:S02]  /*50a0*/  UMOV UR20, UR36 ;  /* 0x0000002400147c82 */ /* 0x000fe40008000000 */
        /* <DEDUP_REMOVED lines=10> */
.L_x_187:
[----:B------:R-:W-:Y:S01]  /*5150*/  @!P1 IADD3 R6, P0, PT, R16, 0x580, RZ ;  /* 0x0000058010069810 */ /* 0x000fe20007f1e0ff */
[----:B------:R-:W-:Y:S01]  /*5160*/  VOTEU.ALL UP0, P1 ;  /* 0x0000000000ff7886 */ /* 0x000fe20000800000 */
[----:B------:R-:W-:Y:S01]  /*5170*/  UMOV UR6, 0x0 ;  /* 0x0000000000067882 */ /* 0x000fe20000000000 */
[----:B------:R-:W-:Y:S01]  /*5180*/  UMOV UR7, 0x10000000 ;  /* 0x1000000000077882 */ /* 0x000fe20000000000 */
[----:B------:R-:W-:Y:S01]  /*5190*/  @!P1 R2UR UR5, R6 ;  /* 0x00000000060592ca */ /* 0x000fe200000e0000 */
[----:B--2---:R-:W-:Y:S01]  /*51a0*/  @!P1 IMAD.X R0, RZ, RZ, R17, P0 ;  /* 0x000000ffff009224 */ /* 0x004fe200000e0611 */
[----:B------:R-:W-:Y:S01]  /*51b0*/  @!UP0 UIADD3 UR10, UPT, UPT, UR34, 0x60, URZ ;  /* 0x00000060220a8890 */ /* 0x000fe2000fffe0ff */
[----:B------:R-:W-:Y:S01]  /*51c0*/  R2UR UR18, R47 ;  /* 0x000000002f1272ca */ /* 0x000fe200000e0000 */
[----:B------:R-:W-:Y:S01]  /*51d0*/  @!UP0 UIADD3 UR8, UPT, UPT, UR21, 0x3200, URZ ;  /* 0x0000320015088890 */ /* 0x000fe2000fffe0ff */
[----:B------:R-:W-:Y:S01]  /*51e0*/  R2UR UR16, R48 ;  /* 0x00000000301072ca */ /* 0x000fe200000e0000 */
[----:B------:R-:W-:Y:S01]  /*51f0*/  @!UP0 UIADD3 UR9, UPT, UPT, UR21, 0x98, URZ ;  /* 0x0000009815098890 */ /* 0x000fe2000fffe0ff */
[----:B------:R-:W-:Y:S01]  /*5200*/  @!P1 R2UR UR4, R0 ;  /* 0x00000000000492ca */ /* 0x000fe200000e0000 */
[----:B------:R-:W-:Y:S01]  /*5210*/  VOTEU.ALL UP0, P1 ;  /* 0x0000000000ff7886 */ /* 0x000fe20000800000 */
[----:B------:R-:W-:Y:S01]  /*5220*/  UMOV UR11, UR35 ;  /* 0x00000023000b7c82 */ /* 0x000fe20008000000 */
[----:B------:R-:W-:Y:S01]  /*5230*/  UMOV UR12, UR36 ;  /* 0x00000024000c7c82 */ /* 0x000fe20008000000 */
[C---:B------:R-:W-:Y:S01]  /*5240*/  ISETP.NE.AND P0, PT, R14.reuse, 0x2, PT ;  /* 0x000000020e00780c */ /* 0x040fe20003f05270 */
[----:B------:R-:W-:Y:S01]  /*5250*/  UPLOP3.LUT UP3, UPT, UPT, UPT, UPT, 0x80, 0x8 ;  /* 0x000000000008789c */ /* 0x000fe20003f6f070 */
[----:B------:R-:W-:Y:S01]  /*5260*/  IMAD.U32 R8, RZ, RZ, UR5 ;  /* 0x00000005ff087e24 */ /* 0x000fe2000f8e00ff */
[----:B------:R-:W-:Y:S01]  /*5270*/  LOP3.LUT R15, R15, 0x1, RZ, 0x3c, !PT ;  /* 0x000000010f0f7812 */ /* 0x000fe200078e3cff */
[----:B------:R-:W-:Y:S01]  /*5280*/  UMOV UR36, UR29 ;  /* 0x0000001d00247c82 */ /* 0x000fe20008000000 */
[----:B------:R-:W-:Y:S01]  /*5290*/  SEL R0, RZ, 0x1, P0 ;  /* 0x00000001ff007807 */ /* 0x000fe20000000000 */
[----:B------:R-:W-:Y:S01]  /*52a0*/  UIADD3 UR20, UPT, UPT, UR13, UR18, URZ ;  /* 0x000000120d147290 */ /* 0x000fe2000fffe0ff */
[----:B------:R-:W-:Y:S01]  /*52b0*/  SEL R14, R14, RZ, P0 ;  /* 0x000000ff0e0e7207 */ /* 0x000fe20000000000 */
[----:B------:R-:W-:Y:S01]  /*52c0*/  UIADD3 UR16, UPT, UPT, UR14, UR16, URZ ;  /* 0x000000100e107290 */ /* 0x000fe2000fffe0ff */
[----:B------:R-:W-:Y:S01]  /*52d0*/  IMAD.U32 R9, RZ, RZ, UR4 ;  /* 0x00000004ff097e24 */ /* 0x000fe2000f8e00ff */
[----:B------:R-:W-:Y:S02]  /*52e0*/  @!P1 R2UR UR4, R8 ;  /* 0x00000000080492ca */ /* 0x000fe400000e0000 */
[----:B------:R-:W-:Y:S02]  /*52f0*/  LOP3.LUT R13, R13, R0, RZ, 0x3c, !PT ;  /* 0x000000000d0d7212 */ /* 0x000fe400078e3cff */
[----:B------:R-:W-:Y:S11]  /*5300*/  @!P1 R2UR UR5, R9 ;  /* 0x00000000090592ca */ /* 0x000ff600000e0000 */
[----:B------:R-:W-:Y:S02]  /*5310*/  @!UPT UIADD3 URZ, UPT, UPT, URZ, URZ, URZ ;  /* 0x000000fffffff290 */ /* 0x000fe4000fffe0ff */
[----:B------:R2:W-:Y:S01]  /*5320*/  @!UP0 UTMALDG.3D [UR8], [UR4], desc[UR6] ;  /* 0x00000608040085b4 */ /* 0x0005e20008011000 */
[----:B------:R2:W-:Y:S01]  /*5330*/  @!P1 SYNCS.ARRIVE.TRANS64.RED.A0TR RZ, [UR21+0x98], R7 ;  /* 0x00009807ffff99a7 */ /* 0x0005e20008300415 */
[----:B------:R-:W-:Y:S01]  /*5340*/  SYNCS.ARRIVE.TRANS64.RED.A1T0 RZ, [UR37], RZ ;  /* 0x000000ffffff79a7 */ /* 0x000fe20008100425 */
[----:B------:R-:W-:Y:S05]  /*5350*/  BRA.U UP1, `(.L_x_90) ;  /* 0xfffffff101707547 */ /* 0x000fea000b83ffff */
[----:B------:R-:W-:-:S04]  /*5360*/  SHF.L.U32 R2, R15, 0x1f, RZ ;  /* 0x0000001f0f027819 */ /* 0x000fc800000006ff */
[----:B------:R-:W3:Y:S02]  /*5370*/  SYNCS.PHASECHK.TRANS64.TRYWAIT P0, [UR21+0xa0], R2 ;  /* 0x0000a002ff0075a7 */ /* 0x000ee40008001115 */
[----:B---3--:R-:W-:Y:S05]  /*5380*/  @!P0 BRA `(.L_x_91) ;  /* 0x0000004000248947 */ /* 0x008fea0003800000 */
.L_x_189:
[----:B------:R-:W4:Y:S02]  /*5390*/  SYNCS.PHASECHK.TRANS64.TRYWAIT P0, [UR21+0xa8], R2 ;  /* 0x0000a802ff0075a7 */ /* 0x000f240008001115 */
[----:B----4-:R-:W-:Y:S05]  /*53a0*/  @!P0 BRA `(.L_x_92) ;  /* 0x0000004000348947 */ /* 0x010fea0003800000 */
.L_x_191:
[----:B------:R-:W4:Y:S02]  /*53b0*/  SYNCS.PHASECHK.TRANS64.TRYWAIT P0, [UR21+0xb0], R2 ;  /* 0x0000b002ff0075a7 */ /* 0x000f240008001115 */
[----:B----4-:R-:W-:Y:S05]  /*53c0*/  @!P0 BRA `(.L_x_93) ;  /* 0x0000004000448947 */ /* 0x010fea0003800000 */
.L_x_193:
[----:B---3--:R-:W-:-:S07]  /*53d0*/  MOV R0, UR21 ;  /* 0x0000001500007c02 */ /* 0x008fce0008000f00 */
.L_x_94:
[----:B---3--:R-:W-:-:S04]  /*53e0*/  SHF.L.U32 R2, R15, 0x1f, RZ ;  /* 0x0000001f0f027819 */ /* 0x008fc800000006ff */
[----:B------:R3:W4:Y:S03]  /*53f0*/  SYNCS.PHASECHK.TRANS64.TRYWAIT P0, [R0+URZ+0xb8], R2 ;  /* 0x0000b802000075a7 */ /* 0x00072600080011ff */
[----:B----4-:R-:W-:Y:S05]  /*5400*/  @!P0 NANOSLEEP.SYNCS 0x989680 ;  /* 0x009896800000895d */ /* 0x010fea0003900000 */
[----:B------:R-:W4:Y:S02]  /*5410*/  @!P0 SYNCS.PHASECHK.TRANS64 P0, [R0+URZ+0xb8], R2 ;  /* 0x0000b802000085a7 */ /* 0x000f2400080010ff */
[----:B-12-4-:R-:W-:Y:S05]  /*5420*/  @P0 EXIT ;  /* 0x000000000000094d */ /* 0x016fea0003800000 */
[----:B------:R-:W-:Y:S05]  /*5430*/  BRA `(.L_x_94) ;  /* 0xfffffffc00e87947 */ /* 0x000fea000383ffff */
.L_x_79:
[----:B------:R-:W-:-:S06]  /*5440*/  UISETP.GE.AND UP0, UPT, UR17, 0x4, UPT ;  /* 0x000000041100788c */ /* 0x000fcc000bf06270 */
[----:B------:R-:W-:-:S13]  /*5450*/  PLOP3.LUT P0, PT, PT, PT, UP0, 0x80, 0x8 ;  /* 0x000000000008781c */ /* 0x000fda0003f0f008 */
[----:B------:R-:W-:Y:S05]  /*5460*/  @!P0 EXIT ;  /* 0x000000000000894d */ /* 0x000fea0003800000 */
[----:B------:R-:W1:Y:S08]  /*5470*/  S2UR UR4, SR_CgaCtaId ;  /* 0x00000000000479c3 */ /* 0x000e700000008800 */
[----:B------:R-:W-:Y:S01]  /*5480*/  BAR.SYNC.DEFER_BLOCKING 0x6, 0xa0 ;  /* 0x0182800000007b1d */ /* 0x000fe20000010000 */
[C---:B------:R-:W-:Y:S01]  /*5490*/  IMAD.SHL.U32 R3, R57.reuse, 0x20, RZ ;  /* 0x0000002039037824 */ /* 0x040fe200078e00ff */
[C---:B------:R-:W-:Y:S01]  /*54a0*/  LOP3.LUT P0, RZ, R57.reuse, 0x4, RZ, 0xc0, !PT ;  /* 0x0000000439ff7812 */ /* 0x040fe2000780c0ff */
[C---:B------:R-:W-:Y:S01]  /*54b0*/  IMAD.SHL.U32 R2, R57.reuse, 0x10, RZ ;  /* 0x0000001039027824 */ /* 0x040fe200078e00ff */
[----:B------:R-:W-:Y:S01]  /*54c0*/  CS2R R52, SRZ ;  /* 0x0000000000347805 */ /* 0x000fe2000001ff00 */
[----:B------:R-:W-:Y:S01]  /*54d0*/  IMAD.SHL.U32 R44, R57, 0x4, RZ ;  /* 0x00000004392c7824 */ /* 0x000fe200078e00ff */
[----:B------:R-:W-:-:S02]  /*54e0*/  UMOV UR44, 0x400 ;  /* 0x00000400002c7882 */ /* 0x000fc40000000000 */
[----:B------:R-:W2:Y:S01]  /*54f0*/  LDC.64 R42, c[0x0][0x8b0] ;  /* 0x00022c00ff2a7b82 */ /* 0x000ea20000000a00 */
[----:B------:R-:W-:Y:S01]  /*5500*/  LOP3.LUT R4, R3, 0xc0, RZ, 0xc0, !PT ;  /* 0x000000c003047812 */ /* 0x000fe200078ec0ff */
[----:B------:R-:W-:Y:S01]  /*5510*/  IMAD.U32 R23, R57, 0x10000, RZ ;  /* 0x0001000039177824 */ /* 0x000fe200078e00ff */
[----:B------:R-:W-:Y:S01]  /*5520*/  LOP3.LUT R2, R2, 0x600, RZ, 0xc0, !PT ;  /* 0x0000060002027812 */ /* 0x000fe200078ec0ff */
[----:B------:R-:W-:Y:S01]  /*5530*/  IMAD.MOV.U32 R56, RZ, RZ, 0x20 ;  /* 0x00000020ff387424 */ /* 0x000fe200078e00ff */
[----:B------:R-:W-:Y:S01]  /*5540*/  LOP3.LUT R44, R4, 0x18, R44, 0xf8, !PT ;  /* 0x00000018042c7812 */ /* 0x000fe200078ef82c */
[----:B------:R-:W-:Y:S01]  /*5550*/  IMAD.MOV.U32 R55, RZ, RZ, 0x1 ;  /* 0x00000001ff377424 */ /* 0x000fe200078e00ff */
[----:B------:R-:W-:Y:S01]  /*5560*/  SHF.R.U32.HI R4, RZ, 0x1, R57 ;  /* 0x00000001ff047819 */ /* 0x000fe20000011639 */
[----:B------:R-:W3:Y:S01]  /*5570*/  LDC.64 R40, c[0x0][0x8a8] ;  /* 0x00022a00ff287b82 */ /* 0x000ee20000000a00 */
[--C-:B------:R-:W-:Y:S01]  /*5580*/  LOP3.LUT R2, R2, 0x20, R3.reuse, 0xf8, !PT ;  /* 0x0000002002027812 */ /* 0x100fe200078ef803 */
[----:B------:R-:W-:Y:S01]  /*5590*/  IMAD.MOV.U32 R22, RZ, RZ, RZ ;  /* 0x000000ffff167224 */ /* 0x000fe200078e00ff */
[----:B------:R-:W-:Y:S01]  /*55a0*/  LOP3.LUT R23, R23, 0x600000, RZ, 0xc0, !PT ;  /* 0x0060000017177812 */ /* 0x000fe200078ec0ff */
[----:B------:R-:W-:Y:S01]  /*55b0*/  IMAD.MOV.U32 R54, RZ, RZ, RZ ;  /* 0x000000ffff367224 */ /* 0x000fe200078e00ff */
[----:B------:R-:W-:Y:S01]  /*55c0*/  LOP3.LUT R44, R44, 0x8, R4, 0x78, !PT ;  /* 0x000000082c2c7812 */ /* 0x000fe200078e7804 */
[----:B------:R-:W4:Y:S01]  /*55d0*/  LDCU UR59, c[0x0][0x370] ;  /* 0x00006e00ff3b77ac */ /* 0x000f220008000800 */
[----:B------:R-:W-:-:S02]  /*55e0*/  LOP3.LUT R2, R2, 0x100, R3, 0xf8, !PT ;  /* 0x0000010002027812 */ /* 0x000fc400078ef803 */
[----:B------:R-:W-:Y:S01]  /*55f0*/  LOP3.LUT R57, R57, 0x60, RZ, 0xc0, !PT ;  /* 0x0000006039397812 */ /* 0x000fe200078ec0ff */
[----:B-1----:R-:W-:Y:S01]  /*5600*/  ULEA UR44, UR4, UR44, 0x18 ;  /* 0x0000002c042c7291 */ /* 0x002fe2000f8ec0ff */
[----:B------:R-:W-:Y:S01]  /*5610*/  LOP3.LUT R44, R2, R44, RZ, 0xfc, !PT ;  /* 0x0000002c022c7212 */ /* 0x000fe200078efcff */
[----:B------:R-:W1:Y:S01]  /*5620*/  LDCU UR43, c[0x0][0xb0c] ;  /* 0x00016180ff2b77ac */ /* 0x000e620008000800 */
[----:B------:R-:W-:Y:S01]  /*5630*/  SEL R56, R56, 0xffffffe0, !P0 ;  /* 0xffffffe038387807 */ /* 0x000fe20004000000 */
[----:B------:R-:W-:Y:S01]  /*5640*/  UIADD3 UR4, UPT, UPT, UR44, 0x200, URZ ;  /* 0x000002002c047890 */ /* 0x000fe2000fffe0ff */
[----:B------:R-:W1:Y:S04]  /*5650*/  LDCU UR39, c[0x0][0xb30] ;  /* 0x00016600ff2777ac */ /* 0x000e680008000800 */
[----:B------:R-:W4:Y:S01]  /*5660*/  LDS R0, [UR44+0x180] ;  /* 0x0001802cff007984 */ /* 0x000f220008000800 */
[----:B------:R-:W-:Y:S01]  /*5670*/  IMAD.U32 R50, RZ, RZ, UR4 ;  /* 0x00000004ff327e24 */ /* 0x000fe2000f8e00ff */
[----:B------:R-:W1:Y:S01]  /*5680*/  LDCU.64 UR56, c[0x0][0x888] ;  /* 0x00011100ff3877ac */ /* 0x000e620008000a00 */
[----:B------:R-:W1:Y:S01]  /*5690*/  LDCU.64 UR40, c[0x0][0xb28] ;  /* 0x00016500ff2877ac */ /* 0x000e620008000a00 */
[----:B------:R-:W1:Y:S01]  /*56a0*/  LDCU.64 UR62, c[0x0][0x890] ;  /* 0x00011200ff3e77ac */ /* 0x000e620008000a00 */
[----:B------:R-:W1:Y:S01]  /*56b0*/  LDCU.128 UR52, c[0x0][0xb10] ;  /* 0x00016200ff3477ac */ /* 0x000e620008000c00 */
[----:B------:R-:W1:Y:S01]  /*56c0*/  LDCU UR58, c[0x0][0x374] ;  /* 0x00006e80ff3a77ac */ /* 0x000e620008000800 */
[----:B------:R-:W-:Y:S01]  /*56d0*/  UMOV UR47, URZ ;  /* 0x000000ff002f7c82 */ /* 0x000fe20008000000 */
[----:B------:R-:W-:Y:S01]  /*56e0*/  UMOV UR46, URZ ;  /* 0x000000ff002e7c82 */ /* 0x000fe20008000000 */
[----:B-1234-:R-:W-:-:S07]  /*56f0*/  IMAD.IADD R23, R0, 0x1, R23 ;  /* 0x0000000100177824 */ /* 0x01efce00078e0217 */
.L_x_138:
[C---:B------:R-:W-:Y:S02]  /*5700*/  LEA R3, R52.reuse, UR44, 0x3 ;  /* 0x0000002c34037c11 */ /* 0x040fe4000f8e18ff */
[----:B------:R-:W-:Y:S02]  /*5710*/  SHF.L.U32 R0, R53, 0x1f, RZ ;  /* 0x0000001f35007819 */ /* 0x000fe400000006ff */
[----:B-1----:R-:W-:Y:S02]  /*5720*/  LEA R4, R52, UR44, 0x4 ;  /* 0x0000002c34047c11 */ /* 0x002fe4000f8e20ff */
[----:B------:R-:W1:Y:S02]  /*5730*/  SYNCS.PHASECHK.TRANS64.TRYWAIT P0, [R3+URZ+0xd0], R0 ;  /* 0x0000d000030075a7 */ /* 0x000e6400080011ff */
[----:B-12---:R-:W-:Y:S05]  /*5740*/  @!P0 BRA `(.L_x_95) ;  /* 0x0000003c007c8947 */ /* 0x006fea0003800000 */
.L_x_194:
        /* <DEDUP_REMOVED lines=8> */
[----:B--2---:R-:W-:Y:S11]  /*57d0*/  LOP3.LUT P0, RZ, R6, 0x1, RZ, 0xc0, !PT ;  /* 0x0000000106ff7812 */ /* 0x004ff6000780c0ff */
[----:B------:R-:W-:Y:S02]  /*57e0*/  @!UPT UIADD3 URZ, UPT, UPT, URZ, URZ, URZ ;  /* 0x000000fffffff290 */ /* 0x000fe4000fffe0ff */
[----:B---3--:R-:W-:Y:S01]  /*57f0*/  VOTEU.ANY UP1, P0 ;  /* 0x0000000000ff7886 */ /* 0x008fe20000020100 */
[----:B------:R-:W-:Y:S01]  /*5800*/  PLOP3.LUT P0, PT, PT, PT, UP1, 0x80, 0x8 ;  /* 0x000000000008781c */ /* 0x000fe20003f0f018 */
[----:B------:R-:W-:Y:S11]  /*5810*/  UP2UR UR61, UPR, URZ, 0x2 ;  /* 0x00000002ff3d7883 */ /* 0x000ff60008000000 */
[----:B------:R-:W-:Y:S01]  /*5820*/  @!UPT UIADD3 URZ, UPT, UPT, URZ, URZ, URZ ;  /* 0x000000fffffff290 */ /* 0x000fe2000fffe0ff */
[----:B-1----:R-:W-:Y:S02]  /*5830*/  @P0 SHF.R.U32.HI R0, RZ, 0x10, R5 ;  /* 0x00000010ff000819 */ /* 0x002fe40000011605 */
        /* <DEDUP_REMOVED lines=12> */
[----:B------:R-:W2:Y:S01]  /*5900*/  LDCU UR12, c[0x0][0xb20] ;  /* 0x00016400ff0c77ac */ /* 0x000ea20008000800 */
[----:B------:R-:W-:Y:S02]  /*5910*/  UIMAD.WIDE.U32 UR4, UR58, UR55, URZ ;  /* 0x000000373a0472a5 */ /* 0x000fe4000f8e00ff */
[----:B------:R-:W-:Y:S02]  /*5920*/  UIMAD.WIDE.U32 UR6, UR59, UR52, URZ ;  /* 0x000000343b0672a5 */ /* 0x000fe4000f8e00ff */
[----:B------:R-:W-:Y:S02]  /*5930*/  UISETP.NE.AND UP0, UPT, UR54, 0x1, UPT ;  /* 0x000000013600788c */ /* 0x000fe4000bf05270 */
[----:B------:R-:W-:Y:S02]  /*5940*/  UIMAD.WIDE.U32 UR8, UR37, UR55, URZ ;  /* 0x00000037250872a5 */ /* 0x000fe4000f8e00ff */
[----:B------:R-:W-:Y:S02]  /*5950*/  UIMAD.WIDE.U32 UR10, UR38, UR52, URZ ;  /* 0x00000034260a72a5 */ /* 0x000fe4000f8e00ff */
[----:B------:R-:W-:Y:S02]  /*5960*/  UISETP.NE.AND UP1, UPT, UR43, 0x1, UPT ;  /* 0x000000012b00788c */ /* 0x000fe4000bf25270 */
[----:B------:R-:W-:Y:S01]  /*5970*/  UISETP.NE.AND UP2, UPT, UR42, 0x1, UPT ;  /* 0x000000012a00788c */ /* 0x000fe2000bf45270 */
[----:B------:R-:W-:Y:S02]  /*5980*/  UMOV UR4, UR5 ;  /* 0x0000000500047c82 */ /* 0x000fe40008000000 */
[----:B--2---:R-:W-:Y:S03]  /*5990*/  USHF.R.U32.HI UR5, URZ, UR12, UR4 ;  /* 0x0000000cff057299 */ /* 0x004fe60008011604 */
[----:B------:R-:W-:Y:S02]  /*59a0*/  UMOV UR4, UR7 ;  /* 0x0000000700047c82 */ /* 0x000fe40008000000 */
[----:B------:R-:W-:Y:S02]  /*59b0*/  USHF.R.U32.HI UR7, URZ, UR53, UR4 ;  /* 0x00000035ff077299 */ /* 0x000fe40008011604 */
[----:B------:R-:W-:Y:S02]  /*59c0*/  USEL UR4, UR58, UR5, !UP0 ;  /* 0x000000053a047287 */ /* 0x000fe4000c000000 */
[----:B------:R-:W-:Y:S01]  /*59d0*/  USEL UR7, UR59, UR7, !UP1 ;  /* 0x000000073b077287 */ /* 0x000fe2000c800000 */
[----:B------:R-:W-:Y:S01]  /*59e0*/  UMOV UR5, UR9 ;  /* 0x0000000900057c82 */ /* 0x000fe20008000000 */
[----:B------:R-:W-:Y:S02]  /*59f0*/  UIMAD.WIDE.U32 UR8, UR4, UR40, URZ ;  /* 0x00000028040872a5 */ /* 0x000fe4000f8e00ff */
[----:B------:R-:W-:Y:S03]  /*5a00*/  USHF.R.U32.HI UR6, URZ, UR12, UR5 ;  /* 0x0000000cff067299 */ /* 0x000fe60008011605 */
[----:B------:R-:W-:Y:S01]  /*5a10*/  UMOV UR5, UR11 ;  /* 0x0000000b00057c82 */ /* 0x000fe20008000000 */
[----:B------:R-:W-:Y:S02]  /*5a20*/  UIMAD.WIDE.U32 UR10, UR7, UR40, URZ ;  /* 0x00000028070a72a5 */ /* 0x000fe4000f8e00ff */
[----:B------:R-:W-:Y:S02]  /*5a30*/  USHF.R.U32.HI UR12, URZ, UR53, UR5 ;  /* 0x00000035ff0c7299 */ /* 0x000fe40008011605 */
[----:B------:R-:W-:Y:S01]  /*5a40*/  USEL UR6, UR37, UR6, !UP0 ;  /* 0x0000000625067287 */ /* 0x000fe2000c000000 */
[----:B------:R-:W-:Y:S02]  /*5a50*/  UMOV UR5, UR9 ;  /* 0x0000000900057c82 */ /* 0x000fe40008000000 */
[----:B------:R-:W-:Y:S01]  /*5a60*/  UMOV UR10, UR11 ;  /* 0x0000000b000a7c82 */ /* 0x000fe20008000000 */
[----:B------:R-:W-:Y:S02]  /*5a70*/  @UP2 USHF.R.U32.HI UR4, URZ, UR41, UR5 ;  /* 0x00000029ff042299 */ /* 0x000fe40008011605 */
[----:B------:R-:W-:Y:S02]  /*5a80*/  @UP2 USHF.R.U32.HI UR7, URZ, UR41, UR10 ;  /* 0x00000029ff072299 */ /* 0x000fe4000801160a */
[----:B------:R-:W-:Y:S02]  /*5a90*/  UIMAD UR4, UR42, UR4, URZ ;  /* 0x000000042a0472a4 */ /* 0x000fe4000f8e02ff */
        /* <DEDUP_REMOVED lines=8> */
[----:B------:R-:W-:Y:S02]  /*5b20*/  USEL UR11, UR6, UR4, !UP2 ;  /* 0x00000004060b7287 */ /* 0x000fe4000d000000 */
[----:B------:R-:W-:Y:S02]  /*5b30*/  UIADD3 UR8, UPT, UPT, -UR5, URZ, URZ ;  /* 0x000000ff05087290 */ /* 0x000fe4000fffe1ff */
[----:B------:R-:W-:Y:S01]  /*5b40*/  UIADD3 UR10, UPT, UPT, -UR11, URZ, URZ ;  /* 0x000000ff0b0a7290 */ /* 0x000fe2000fffe1ff */
[----:B------:R-:W-:Y:S01]  /*5b50*/  @!UP0 UMOV UR4, UR9 ;  /* 0x0000000900048c82 */ /* 0x000fe20008000000 */
[----:B------:R-:W-:Y:S02]  /*5b60*/  UIADD3 UR9, UPT, UPT, -UR6, URZ, URZ ;  /* 0x000000ff06097290 */ /* 0x000fe4000fffe1ff */
[----:B------:R-:W-:Y:S02]  /*5b70*/  @!UP0 USHF.R.U32.HI UR4, URZ, UR41, UR4 ;  /* 0x00000029ff048299 */ /* 0x000fe40008011604 */
[----:B------:R-:W-:Y:S02]  /*5b80*/  UIMAD UR10, UR42, UR10, UR6 ;  /* 0x0000000a2a0a72a4 */ /* 0x000fe4000f8e0206 */
[----:B------:R-:W-:Y:S04]  /*5b90*/  @!UP0 USEL UR4, UR5, UR4, !UP2 ;  /* 0x0000000405048287 */ /* 0x000fe8000d000000 */
[----:B------:R-:W-:Y:S02]  /*5ba0*/  @!UP0 UIMAD UR10, UR7, UR10, UR4 ;  /* 0x0000000a070a82a4 */ /* 0x000fe4000f8e0204 */
[----:B------:R-:W-:Y:S02]  /*5bb0*/  @!UP0 UIADD3 UR11, UPT, UPT, UR11, -UR4, URZ ;  /* 0x800000040b0b8290 */ /* 0x000fe4000fffe0ff */
[----:B------:R-:W-:Y:S02]  /*5bc0*/  UIMAD UR7, UR43, UR8, UR38 ;  /* 0x000000082b0772a4 */ /* 0x000fe4000f8e0226 */
[----:B------:R-:W-:Y:S02]  /*5bd0*/  @!UP0 UIMAD UR6, UR11, UR42, UR5 ;  /* 0x0000002a0b0682a4 */ /* 0x000fe4000f8e0205 */
[----:B------:R-:W-:Y:S01]  /*5be0*/  UIMAD UR4, UR54, UR9, UR37 ;  /* 0x00000009360472a4 */ /* 0x000fe2000f8e0225 */
[----:B------:R-:W-:Y:S02]  /*5bf0*/  @!UP0 UMOV UR5, UR10 ;  /* 0x0000000a00058c82 */ /* 0x000fe40008000000 */
[----:B------:R-:W-:Y:S02]  /*5c00*/  UIMAD UR38, UR5, UR43, UR7 ;  /* 0x0000002b052672a4 */ /* 0x000fe4000f8e0207 */
[----:B------:R-:W-:Y:S11]  /*5c10*/  UIMAD UR37, UR6, UR54, UR4 ;  /* 0x00000036062572a4 */ /* 0x000ff6000f8e0204 */
[----:B------:R-:W-:Y:S01]  /*5c20*/  @!UPT UIADD3 URZ, UPT, UPT, URZ, URZ, URZ ;  /* 0x000000fffffff290 */ /* 0x000fe2000fffe0ff */
.L_x_96:
[----:B------:R-:W-:Y:S01]  /*5c30*/  UISETP.NE.AND UP0, UPT, UR39, 0x1, UPT ;  /* 0x000000012700788c */ /* 0x000fe2000bf05270 */
[----:B------:R-:W-:Y:S01]  /*5c40*/  LOP3.LUT P0, RZ, R50, 0x1b0, RZ, 0xc0, !PT ;  /* 0x000001b032ff7812 */ /* 0x000fe2000780c0ff */
[----:B------:R-:W-:Y:S01]  /*5c50*/  USHF.L.U32 UR50, UR16, 0x6, URZ ;  /* 0x0000000610327899 */ /* 0x000fe200080006ff */
[----:B------:R-:W-:Y:S01]  /*5c60*/  BSSY.RECONVERGENT B6, `(.L_x_97) ;  /* 0x0000034000067945 */ /* 0x000fe20003800200 */
[----:B------:R-:W-:Y:S01]  /*5c70*/  USHF.L.U32 UR49, UR20, 0x7, URZ ;  /* 0x0000000714317899 */ /* 0x000fe200080006ff */
[----:B------:R-:W-:Y:S06]  /*5c80*/  IADD3 R52, PT, PT, R52, 0x1, RZ ;  /* 0x0000000134347810 */ /* 0x000fec0007ffe0ff */
[----:B------:R-:W2:Y:S01]  /*5c90*/  @!UP0 LDCU.128 UR12, c[0x0][0xb10] ;  /* 0x00016200ff0c87ac */ /* 0x000ea20008000c00 */
[----:B------:R-:W3:Y:S01]  /*5ca0*/  @!UP0 LDCU UR5, c[0x0][0xb0c] ;  /* 0x00016180ff0587ac */ /* 0x000ee20008000800 */
[----:B------:R-:W4:Y:S01]  /*5cb0*/  @!UP0 LDCU UR10, c[0x0][0xb20] ;  /* 0x00016400ff0a87ac */ /* 0x000f220008000800 */
[----:B--2---:R-:W-:Y:S02]  /*5cc0*/  UIMAD.WIDE.U32 UR8, UR38, UR12, URZ ;  /* 0x0000000c260872a5 */ /* 0x004fe4000f8e00ff */
[----:B------:R-:W-:Y:S02]  /*5cd0*/  UIMAD.WIDE.U32 UR6, UR37, UR15, URZ ;  /* 0x0000000f250672a5 */ /* 0x000fe4000f8e00ff */
[----:B------:R-:W-:Y:S03]  /*5ce0*/  @!UP0 UISETP.NE.AND UP1, UPT, UR14, 0x1, UPT ;  /* 0x000000010e00888c */ /* 0x000fe6000bf25270 */
[----:B------:R-:W-:Y:S01]  /*5cf0*/  @!UP0 UMOV UR4, UR9 ;  /* 0x0000000900048c82 */ /* 0x000fe20008000000 */
[----:B---3--:R-:W-:Y:S02]  /*5d00*/  @!UP0 UISETP.NE.AND UP2, UPT, UR5, 0x1, UPT ;  /* 0x000000010500888c */ /* 0x008fe4000bf45270 */
[----:B------:R-:W-:Y:S01]  /*5d10*/  @!UP0 USHF.R.U32.HI UR4, URZ, UR13, UR4 ;  /* 0x0000000dff048299 */ /* 0x000fe20008011604 */
[----:B------:R-:W-:Y:S02]  /*5d20*/  @!UP0 UMOV UR6, UR7 ;  /* 0x0000000700068c82 */ /* 0x000fe40008000000 */
[----:B----4-:R-:W-:Y:S02]  /*5d30*/  @!UP0 USHF.R.U32.HI UR6, URZ, UR10, UR6 ;  /* 0x0000000aff068299 */ /* 0x010fe40008011606 */
[----:B------:R-:W-:Y:S02]  /*5d40*/  @!UP0 USEL UR7, UR38, UR4, !UP2 ;  /* 0x0000000426078287 */ /* 0x000fe4000d000000 */
[----:B------:R-:W-:Y:S04]  /*5d50*/  @!UP0 USEL UR6, UR37, UR6, !UP1 ;  /* 0x0000000625068287 */ /* 0x000fe8000c800000 */
[----:B------:R-:W-:Y:S02]  /*5d60*/  @!UP0 UIADD3 UR4, UPT, UPT, -UR7, UR6, URZ ;  /* 0x0000000607048290 */ /* 0x000fe4000fffe1ff */
[----:B------:R-:W-:Y:S02]  /*5d70*/  @!UP0 UIADD3 UR6, UPT, UPT, UR7, -UR6, URZ ;  /* 0x8000000607068290 */ /* 0x000fe4000fffe0ff */
[----:B------:R-:W-:Y:S02]  /*5d80*/  @!UP0 UIMAD UR38, UR4, UR5, UR38 ;  /* 0x00000005042682a4 */ /* 0x000fe4000f8e0226 */
[----:B------:R-:W-:Y:S01]  /*5d90*/  @!UP0 UIMAD UR37, UR6, UR14, UR37 ;  /* 0x0000000e062582a4 */ /* 0x000fe2000f8e0225 */
[----:B------:R-:W-:Y:S11]  /*5da0*/  @!P0 BRA `(.L_x_98) ;  /* 0x00000000007c8947 */ /* 0x000ff60003800000 */
[----:B------:R-:W2:Y:S01]  /*5db0*/  LDCU.64 UR8, c[0x4][0x80] ;  /* 0x01001000ff0877ac */ /* 0x000ea20008000a00 */
[----:B------:R-:W-:Y:S01]  /*5dc0*/  MOV R2, 0x0 ;  /* 0x0000000000027802 */ /* 0x000fe20000000f00 */
[----:B------:R-:W-:Y:S02]  /*5dd0*/  HFMA2 R12, -RZ, RZ, 0, 5.9604644775390625e-08 ;  /* 0x00000001ff0c7431 */ /* 0x000fe400000001ff */
[----:B------:R-:W-:Y:S01]  /*5de0*/  IMAD.MOV.U32 R8, RZ, RZ, 0x70 ;  /* 0x00000070ff087424 */ /* 0x000fe200078e00ff */
[----:B------:R3:W4:Y:S01]  /*5df0*/  LDC.64 R14, c[0x4][R2] ;  /* 0x01000000020e7b82 */ /* 0x0007220000000a00 */
[----:B------:R-:W1:Y:S01]  /*5e00*/  LDCU.64 UR6, c[0x4][0x88] ;  /* 0x01001100ff0677ac */ /* 0x000e620008000a00 */
[----:B------:R-:W-:Y:S01]  /*5e10*/  IMAD.MOV.U32 R13, RZ, RZ, RZ ;  /* 0x000000ffff0d7224 */ /* 0x000fe200078e00ff */
[----:B------:R-:W1:Y:S01]  /*5e20*/  LDCU.64 UR4, c[0x4][0x8] ;  /* 0x01000100ff0477ac */ /* 0x000e620008000a00 */
[----:B--2---:R-:W-:Y:S01]  /*5e30*/  MOV R5, UR9 ;  /* 0x0000000900057c02 */ /* 0x004fe20008000f00 */
[----:B------:R-:W-:Y:S01]  /*5e40*/  IMAD.U32 R4, RZ, RZ, UR8 ;  /* 0x00000008ff047e24 */ /* 0x000fe2000f8e00ff */
[----:B-1----:R-:W-:Y:S01]  /*5e50*/  MOV R7, UR7 ;  /* 0x0000000700077c02 */ /* 0x002fe20008000f00 */
[----:B------:R-:W-:Y:S01]  /*5e60*/  IMAD.U32 R6, RZ, RZ, UR6 ;  /* 0x00000006ff067e24 */ /* 0x000fe2000f8e00ff */
[----:B------:R-:W-:Y:S01]  /*5e70*/  MOV R11, UR5 ;  /* 0x00000005000b7c02 */ /* 0x000fe20008000f00 */
[----:B------:R-:W-:Y:S02]  /*5e80*/  IMAD.U32 R10, RZ, RZ, UR4 ;  /* 0x00000004ff0a7e24 */ /* 0x000fe4000f8e00ff */
[----:B------:R-:W-:Y:S07]  /*5e90*/  LEPC R20, `(.L_x_99) ;  /* 0x000000001014794e */ /* 0x000fee0000000000 */
[----:B---345:R-:W-:Y:S05]  /*5ea0*/  CALL.ABS.NOINC R14 ;  /* 0x000000000e007343 */ /* 0x038fea0003c00000 */
.L_x_99:
[----:B------:R-:W1:Y:S01]  /*5eb0*/  LDCU.64 UR8, c[0x4][0x80] ;  /* 0x01001000ff0877ac */ /* 0x000e620008000a00 */
[----:B------:R-:W2:Y:S01]  /*5ec0*/  LDC.64 R2, c[0x4][R2] ;  /* 0x0100000002027b82 */ /* 0x000ea20000000a00 */
[----:B------:R-:W-:Y:S02]  /*5ed0*/  HFMA2 R12, -RZ, RZ, 0, 5.9604644775390625e-08 ;  /* 0x00000001ff0c7431 */ /* 0x000fe400000001ff */
[----:B------:R-:W-:Y:S02]  /*5ee0*/  IMAD.MOV.U32 R8, RZ, RZ, 0x70 ;  /* 0x00000070ff087424 */ /* 0x000fe400078e00ff */
[----:B------:R-:W-:Y:S01]  /*5ef0*/  IMAD.MOV.U32 R13, RZ, RZ, RZ ;  /* 0x000000ffff0d7224 */ /* 0x000fe200078e00ff */
[----:B------:R-:W3:Y:S01]  /*5f00*/  LDCU.64 UR6, c[0x4][0x88] ;  /* 0x01001100ff0677ac */ /* 0x000ee20008000a00 */
[----:B------:R-:W4:Y:S01]  /*5f10*/  LDCU.64 UR4, c[0x4][0x8] ;  /* 0x01000100ff0477ac */ /* 0x000f220008000a00 */
[----:B-1----:R-:W-:Y:S02]  /*5f20*/  MOV R4, UR8 ;  /* 0x0000000800047c02 */ /* 0x002fe40008000f00 */
[----:B------:R-:W-:Y:S02]  /*5f30*/  MOV R5, UR9 ;  /* 0x0000000900057c02 */ /* 0x000fe40008000f00 */
[----:B---3--:R-:W-:Y:S01]  /*5f40*/  MOV R7, UR7 ;  /* 0x0000000700077c02 */ /* 0x008fe20008000f00 */
[----:B------:R-:W-:Y:S01]  /*5f50*/  IMAD.U32 R6, RZ, RZ, UR6 ;  /* 0x00000006ff067e24 */ /* 0x000fe2000f8e00ff */
[----:B----4-:R-:W-:Y:S01]  /*5f60*/  MOV R11, UR5 ;  /* 0x00000005000b7c02 */ /* 0x010fe20008000f00 */
[----:B------:R-:W-:Y:S02]  /*5f70*/  IMAD.U32 R10, RZ, RZ, UR4 ;  /* 0x00000004ff0a7e24 */ /* 0x000fe4000f8e00ff */
[----:B------:R-:W-:Y:S07]  /*5f80*/  LEPC R20, `(.L_x_98) ;  /* 0x000000001014794e */ /* 0x000fee0000000000 */
[----:B--2---:R-:W-:Y:S05]  /*5f90*/  CALL.ABS.NOINC R2 ;  /* 0x0000000002007343 */ /* 0x004fea0003c00000 */
.L_x_98:
[----:B------:R-:W-:Y:S05]  /*5fa0*/  BSYNC.RECONVERGENT B6 ;  /* 0x0000000000067941 */ /* 0x000fea0003800200 */
.L_x_97:
[----:B------:R-:W-:Y:S01]  /*5fb0*/  R2UR UR4, R49 ;  /* 0x00000000310472ca */ /* 0x000fe200000e0000 */
[----:B------:R-:W-:Y:S01]  /*5fc0*/  UISETP.NE.U32.AND UP0, UPT, UR62, URZ, UPT ;  /* 0x000000ff3e00728c */ /* 0x000fe2000bf05070 */
[----:B------:R-:W-:Y:S02]  /*5fd0*/  ISETP.NE.U32.AND P4, PT, R42, RZ, PT ;  /* 0x000000ff2a00720c */ /* 0x000fe40003f85070 */
[----:B------:R-:W-:Y:S01]  /*5fe0*/  ISETP.NE.U32.AND P2, PT, RZ, UR56, PT ;  /* 0x00000038ff007c0c */ /* 0x000fe2000bf45070 */
[----:B------:R-:W-:Y:S01]  /*5ff0*/  UISETP.NE.AND.EX UP1, UPT, UR63, URZ, UPT, UP0 ;  /* 0x000000ff3f00728c */ /* 0x000fe2000bf25300 */
[----:B------:R-:W-:Y:S01]  /*6000*/  ISETP.NE.AND.EX P4, PT, R43, RZ, PT, P4 ;  /* 0x000000ff2b00720c */ /* 0x000fe20003f85340 */
[----:B------:R-:W-:Y:S01]  /*6010*/  UPLOP3.LUT UP0, UPT, UPT, UPT, UPT, 0x40, 0x4 ;  /* 0x000000000004789c */ /* 0x000fe20003f0e870 */
[----:B------:R-:W-:Y:S05]  /*6020*/  ISETP.NE.AND.EX P2, PT, RZ, UR57, PT, P2 ;  /* 0x00000039ff007c0c */ /* 0x000fea000bf45320 */
[----:B------:R-:W-:Y:S06]  /*6030*/  UISETP.NE.AND UP2, UPT, UR4, URZ, UPT ;  /* 0x000000ff0400728c */ /* 0x000fec000bf45270 */
[----:B------:R-:W-:Y:S05]  /*6040*/  PLOP3.LUT P1, PT, PT, PT, UP2, 0x80, 0x8 ;  /* 0x000000000008781c */ /* 0x000fea0003f2f028 */
[----:B------:R-:W-:Y:S06]  /*6050*/  @UP2 UPLOP3.LUT UP0, UPT, UPT, UPT, UP1, 0x80, 0x8 ;  /* 0x000000000008289c */ /* 0x000fec0003f0f010 */
[----:B------:R-:W-:Y:S01]  /*6060*/  PLOP3.LUT P0, PT, PT, PT, UP0, 0x80, 0x8 ;  /* 0x000000000008781c */ /* 0x000fe20003f0f008 */
[----:B------:R-:W-:Y:S01]  /*6070*/  @!UPT UIADD3 URZ, UPT, UPT, URZ, URZ, URZ ;  /* 0x000000fffffff290 */ /* 0x000fe2000fffe0ff */
[----:B------:R-:W-:Y:S11]  /*6080*/  BRA.U !UP1, `(.L_x_100) ;  /* 0x00000001093c7547 */ /* 0x000ff6000b800000 */
[----:B------:R-:W-:Y:S01]  /*6090*/  UISETP.NE.U32.AND UP0, UPT, UR56, URZ, UPT ;  /* 0x000000ff3800728c */ /* 0x000fe2000bf05070 */
[----:B-1----:R-:W-:Y:S01]  /*60a0*/  HFMA2 R0, -RZ, RZ, 0, 5.9604644775390625e-08 ;  /* 0x00000001ff007431 */ /* 0x002fe200000001ff */
[----:B------:R-:W1:Y:S01]  /*60b0*/  LDCU.64 UR8, c[0x0][0x358] ;  /* 0x00006b00ff0877ac */ /* 0x000e620008000a00 */
[----:B------:R-:W-:Y:S01]  /*60c0*/  IMAD.MOV.U32 R45, RZ, RZ, 0x1 ;  /* 0x00000001ff2d7424 */ /* 0x000fe200078e00ff */
[----:B------:R-:W-:Y:S06]  /*60d0*/  UISETP.NE.AND.EX UP0, UPT, UR57, URZ, UPT, UP0 ;  /* 0x000000ff3900728c */ /* 0x000fec000bf05300 */
[----:B------:R-:W-:Y:S05]  /*60e0*/  PLOP3.LUT P3, PT, PT, PT, UP0, 0x80, 0x8 ;  /* 0x000000000008781c */ /* 0x000fea0003f6f008 */
[----:B------:R-:W2:Y:S01]  /*60f0*/  @UP0 LDCU.64 UR4, c[0x0][0x888] ;  /* 0x00011100ff0407ac */ /* 0x000ea20008000a00 */
[----:B------:R-:W-:Y:S07]  /*6100*/  @UP0 UIMAD UR6, UR36, UR62, URZ ;  /* 0x0000003e240602a4 */ /* 0x000fee000f8e02ff */
[----:B------:R-:W-:Y:S01]  /*6110*/  @!P3 PRMT R45, R0, 0x7610, R45 ;  /* 0x00007610002db816 */ /* 0x000fe2000000002d */
[----:B--2---:R-:W-:Y:S06]  /*6120*/  @UP0 UIMAD.WIDE UR4, UR6, 0x4, UR4 ;  /* 0x00000004060408a5 */ /* 0x004fec000f8e0204 */
[----:B------:R-:W-:Y:S01]  /*6130*/  IMAD.U32 R2, RZ, RZ, UR4 ;  /* 0x00000004ff027e24 */ /* 0x000fe2000f8e00ff */
[----:B------:R-:W-:Y:S04]  /*6140*/  MOV R3, UR5 ;  /* 0x0000000500037c02 */ /* 0x000fe80008000f00 */
[----:B------:R-:W2:Y:S01]  /*6150*/  @!UP0 LDCU UR4, c[0x0][0x880] ;  /* 0x00011000ff0487ac */ /* 0x000ea20008000800 */
[----:B-1---5:R3:W5:Y:S02]  /*6160*/  @P3 LDG.E R27, desc[UR8][R2.64] ;  /* 0x00000008021b3981 */ /* 0x022764000c1e1900 */
[----:B--23--:R-:W-:Y:S02]  /*6170*/  @!P3 IMAD.U32 R27, RZ, RZ, UR4 ;  /* 0x00000004ff1bbe24 */ /* 0x00cfe4000f8e00ff */
.L_x_100:
[----:B------:R-:W-:Y:S05]  /*6180*/  @!P4 BRA `(.L_x_101) ;  /* 0x000000000024c947 */ /* 0x000fea0003800000 */
[----:B------:R-:W-:Y:S01]  /*6190*/  ISETP.NE.U32.AND P3, PT, R40, RZ, PT ;  /* 0x000000ff2800720c */ /* 0x000fe20003f65070 */
[----:B------:R-:W2:Y:S03]  /*61a0*/  LDCU.64 UR4, c[0x0][0x358] ;  /* 0x00006b00ff0477ac */ /* 0x000ea60008000a00 */
[----:B------:R-:W-:Y:S11]  /*61b0*/  ISETP.NE.AND.EX P3, PT, R41, RZ, PT, P3 ;  /* 0x000000ff2900720c */ /* 0x000ff60003f65330 */
[----:B------:R-:W-:Y:S02]  /*61c0*/  @!UPT UIADD3 URZ, UPT, UPT, URZ, URZ, URZ ;  /* 0x000000fffffff290 */ /* 0x000fe4000fffe0ff */
[----:B------:R-:W3:Y:S01]  /*61d0*/  @P3 LDC.64 R2, c[0x0][0x8a8] ;  /* 0x00022a00ff023b82 */ /* 0x000ee20000000a00 */
[----:B-1----:R-:W-:Y:S04]  /*61e0*/  @P3 IMAD R0, R42, UR36, RZ ;  /* 0x000000242a003c24 */ /* 0x002fe8000f8e02ff */
[----:B---3--:R-:W-:Y:S05]  /*61f0*/  @P3 IMAD.WIDE R2, R0, 0x4, R2 ;  /* 0x0000000400023825 */ /* 0x008fea00078e0202 */
[----:B--2--5:R2:W5:Y:S02]  /*6200*/  @P3 LDG.E R24, desc[UR4][R2.64] ;  /* 0x0000000402183981 */ /* 0x024564000c1e1900 */
[----:B--2---:R-:W3:Y:S02]  /*6210*/  @!P3 LDC R24, c[0x0][0x8a0] ;  /* 0x00022800ff18bb82 */ /* 0x004ee40000000800 */
.L_x_101:
[----:B-----5:R-:W-:Y:S01]  /*6220*/  FSETP.NEU.AND P3, PT, R27, RZ, PT ;  /* 0x000000ff1b00720b */ /* 0x020fe20003f6d000 */
[----:B------:R-:W-:Y:S01]  /*6230*/  IMAD.SHL.U32 R62, R44, 0x2, RZ ;  /* 0x000000022c3e7824 */ /* 0x000fe200078e00ff */
[----:B------:R-:W-:Y:S01]  /*6240*/  SEL R4, RZ, 0xffffffff, P2 ;  /* 0xffffffffff047807 */ /* 0x000fe20001000000 */
[----:B------:R-:W-:Y:S01]  /*6250*/  BSSY B1, `(.L_x_102) ;  /* 0x0000036000017945 */ /* 0x000fe20003800000 */
[----:B------:R-:W-:Y:S01]  /*6260*/  @P1 LOP3.LUT P2, RZ, R45, 0xff, RZ, 0xc0, !PT ;  /* 0x000000ff2dff1812 */ /* 0x000fe2000784c0ff */
[----:B------:R-:W-:Y:S01]  /*6270*/  VIADD R60, R62, UR44 ;  /* 0x0000002c3e3c7c36 */ /* 0x000fe20008000000 */
[----:B-1----:R-:W-:Y:S01]  /*6280*/  @P1 SEL R0, RZ, 0xffffffff, P3 ;  /* 0xffffffffff001807 */ /* 0x002fe20001800000 */
[----:B------:R-:W-:Y:S01]  /*6290*/  IMAD.MOV.U32 R63, RZ, RZ, 0x1 ;  /* 0x00000001ff3f7424 */ /* 0x000fe200078e00ff */
[----:B------:R-:W-:Y:S01]  /*62a0*/  LOP3.LUT R55, R55, 0x1, RZ, 0x3c, !PT ;  /* 0x0000000137377812 */ /* 0x000fe200078e3cff */
[----:B------:R-:W-:Y:S01]  /*62b0*/  IMAD.MOV.U32 R61, RZ, RZ, RZ ;  /* 0x000000ffff3d7224 */ /* 0x000fe200078e00ff */
[----:B------:R-:W-:Y:S02]  /*62c0*/  @P0 SEL R0, R4, R0, !P2 ;  /* 0x0000000004000207 */ /* 0x000fe40005000000 */
[----:B------:R-:W-:Y:S02]  /*62d0*/  CS2R R38, SRZ ;  /* 0x0000000000267805 */ /* 0x000fe4000001ff00 */
[----:B------:R-:W-:Y:S02]  /*62e0*/  LEA R26, R22, UR44, 0x3 ;  /* 0x0000002c161a7c11 */ /* 0x000fe4000f8e18ff */
[----:B------:R-:W-:Y:S02]  /*62f0*/  CS2R R36, SRZ ;  /* 0x0000000000247805 */ /* 0x000fe4000001ff00 */
[----:B------:R-:W-:Y:S02]  /*6300*/  @P1 LOP3.LUT R0, R0, 0x1, RZ, 0xc0, !PT ;  /* 0x0000000100001812 */ /* 0x000fe400078ec0ff */
[----:B------:R-:W-:Y:S02]  /*6310*/  CS2R R30, SRZ ;  /* 0x00000000001e7805 */ /* 0x000fe4000001ff00 */
[----:B------:R-:W-:Y:S02]  /*6320*/  SHF.L.U32 R2, R54, 0x1f, RZ ;  /* 0x0000001f36027819 */ /* 0x000fe400000006ff */
[----:B------:R-:W-:Y:S02]  /*6330*/  CS2R R28, SRZ ;  /* 0x00000000001c7805 */ /* 0x000fe4000001ff00 */
[----:B------:R-:W-:Y:S01]  /*6340*/  ISETP.NE.U32.OR P5, PT, R0, 0x1, !P1 ;  /* 0x000000010000780c */ /* 0x000fe20004fa5470 */
[----:B------:R-:W-:Y:S01]  /*6350*/  IMAD.IADD R59, R56, 0x1, R60 ;  /* 0x00000001383b7824 */ /* 0x000fe200078e023c */
[----:B------:R-:W-:Y:S02]  /*6360*/  PLOP3.LUT P2, PT, PT, PT, UP1, 0x80, 0x8 ;  /* 0x000000000008781c */ /* 0x000fe40003f4f018 */
[----:B------:R-:W-:Y:S02]  /*6370*/  LEA.HI R25, R22, R22, RZ, 0x1 ;  /* 0x0000001616197211 */ /* 0x000fe400078f08ff */
[----:B------:R-:W-:Y:S02]  /*6380*/  LOP3.LUT P4, R51, R45, 0xff, RZ, 0xc0, !PT ;  /* 0x000000ff2d337812 */ /* 0x000fe4000788c0ff */
[----:B------:R-:W-:Y:S02]  /*6390*/  SEL R3, RZ, 0xffffffff, P3 ;  /* 0xffffffffff037807 */ /* 0x000fe40001800000 */
[----:B------:R-:W-:Y:S03]  /*63a0*/  P2R R58, PR, RZ, 0x20 ;  /* 0x00000020ff3a7803 */ /* 0x000fe60000000000 */
[----:B------:R-:W-:Y:S02]  /*63b0*/  @P5 SHF.L.U32 R0, R55, 0x1f, RZ ;  /* 0x0000001f37005819 */ /* 0x000fe400000006ff */
[----:B------:R-:W-:Y:S02]  /*63c0*/  @P2 SEL R3, R4, R3, !P4 ;  /* 0x0000000304032207 */ /* 0x000fe40006000000 */
[----:B------:R1:W2:Y:S02]  /*63d0*/  @P5 SYNCS.PHASECHK.TRANS64.TRYWAIT P1, [UR44+0x80], R0 ;  /* 0x00008000ff0055a7 */ /* 0x0002a4000802112c */
[----:B------:R-:W-:Y:S04]  /*63e0*/  LOP3.LUT R3, R3, 0x1, RZ, 0xc0, !PT ;  /* 0x0000000103037812 */ /* 0x000fe800078ec0ff */
[----:B------:R-:W-:Y:S04]  /*63f0*/  ISETP.NE.U32.AND P2, PT, R3, 0x1, PT ;  /* 0x000000010300780c */ /* 0x000fe80003f45070 */
[----:B------:R-:W-:Y:S01]  /*6400*/  P2R R64, PR, RZ, 0x4 ;  /* 0x00000004ff407803 */ /* 0x000fe20000000000 */
[----:B------:R4:W3:Y:S01]  /*6410*/  SYNCS.PHASECHK.TRANS64.TRYWAIT P0, [R26+URZ+0xf0], R2 ;  /* 0x0000f0021a0075a7 */ /* 0x0008e200080011ff */
[C---:B-1----:R-:W-:Y:S01]  /*6420*/  IMAD.SHL.U32 R0, R25.reuse, 0x40, RZ ;  /* 0x0000004019007824 */ /* 0x042fe200078e00ff */
[----:B------:R-:W-:Y:S04]  /*6430*/  LOP3.LUT R25, R25, 0xffe, RZ, 0xc0, !PT ;  /* 0x00000ffe19197812 */ /* 0x000fe800078ec0ff */
[----:B------:R-:W-:Y:S01]  /*6440*/  LOP3.LUT R0, R0, 0xffffff80, RZ, 0xc0, !PT ;  /* 0xffffff8000007812 */ /* 0x000fe200078ec0ff */
[----:B------:R-:W-:Y:S04]  /*6450*/  IMAD.IADD R25, R22, 0x1, -R25 ;  /* 0x0000000116197824 */ /* 0x000fe800078e0a19 */
[----:B------:R-:W-:Y:S04]  /*6460*/  IMAD.IADD R0, R23, 0x1, R0 ;  /* 0x0000000117007824 */ /* 0x000fe800078e0200 */
[----:B------:R-:W-:Y:S01]  /*6470*/  IMAD R25, R25, 0x100000, R0 ;  /* 0x0010000019197824 */ /* 0x000fe200078e0200 */
[----:B--2---:R-:W-:Y:S01]  /*6480*/  @P5 SEL R63, RZ, 0x1, !P1 ;  /* 0x00000001ff3f5807 */ /* 0x004fe20004800000 */
[----:B----4-:R-:W-:Y:S06]  /*6490*/  @!P5 BRA `(.L_x_103) ;  /* 0x000000000044d947 */ /* 0x010fec0003800000 */
[----:B------:R-:W-:Y:S01]  /*64a0*/  IMAD.MOV.U32 R38, RZ, RZ, RZ ;  /* 0x000000ffff267224 */ /* 0x000fe200078e00ff */
[----:B------:R-:W-:Y:S01]  /*64b0*/  ISETP.NE.AND P1, PT, R63, RZ, PT ;  /* 0x000000ff3f00720c */ /* 0x000fe20003f25270 */
[----:B------:R-:W-:Y:S01]  /*64c0*/  BSSY B0, `(.L_x_104) ;  /* 0x0000008000007945 */ /* 0x000fe20003800000 */
[----:B------:R-:W-:Y:S02]  /*64d0*/  CS2R R30, SRZ ;  /* 0x00000000001e7805 */ /* 0x000fe4000001ff00 */
[----:B------:R-:W-:Y:S02]  /*64e0*/  CS2R R28, SRZ ;  /* 0x00000000001c7805 */ /* 0x000fe4000001ff00 */
[----:B------:R-:W-:Y:S07]  /*64f0*/  CS2R R36, SRZ ;  /* 0x0000000000247805 */ /* 0x000fee000001ff00 */
[----:B------:R-:W-:Y:S05]  /*6500*/  @P1 BRA `(.L_x_105) ;  /* 0x00000000000c1947 */ /* 0x000fea0003800000 */
[----:B------:R-:W-:Y:S04]  /*6510*/  SHF.L.U32 R3, R55, 0x1f, RZ ;  /* 0x0000001f37037819 */ /* 0x000fe800000006ff */
[----:B------:R-:W1:Y:S02]  /*6520*/  SYNCS.PHASECHK.TRANS64.TRYWAIT P1, [UR44+0x80], R3 ;  /* 0x00008003ff0075a7 */ /* 0x000e64000802112c */
[----:B-1----:R-:W-:Y:S05]  /*6530*/  @!P1 BRA `(.L_x_106) ;  /* 0x0000003000149947 */ /* 0x002fea0003800000 */
.L_x_105:
[----:B------:R-:W-:Y:S05]  /*6540*/  BSYNC B0 ;  /* 0x0000000000007941 */ /* 0x000fea0003800000 */
.L_x_104:
[----:B------:R-:W-:Y:S01]  /*6550*/  ISETP.NE.AND P1, PT, R64, RZ, PT ;  /* 0x000000ff4000720c */ /* 0x000fe20003f25270 */
[----:B------:R-:W-:Y:S11]  /*6560*/  HFMA2 R61, -RZ, RZ, 0, 5.9604644775390625e-08 ;  /* 0x00000001ff3d7431 */ /* 0x000ff600000001ff */
[----:B------:R-:W-:Y:S01]  /*6570*/  @!UPT UIADD3 URZ, UPT, UPT, URZ, URZ, URZ ;  /* 0x000000fffffff290 */ /* 0x000fe2000fffe0ff */
[----:B------:R-:W-:Y:S05]  /*6580*/  @P1 WARPSYNC.ALL ;  /* 0x0000000000001948 */ /* 0x000fea0003800000 */
[----:B------:R2:W4:Y:S04]  /*6590*/  @P1 LDSM.16.M88.4 R28, [R62+UR44+0x200] ;  /* 0x0002002c3e1c183b */ /* 0x0005280008000200 */
[----:B------:R2:W1:Y:S02]  /*65a0*/  @P1 LDSM.16.M88.4 R36, [R59+0x200] ;  /* 0x000200003b24183b */ /* 0x0004640000000200 */
.L_x_103:
[----:B------:R-:W-:Y:S05]  /*65b0*/  BSYNC B1 ;  /* 0x0000000000017941 */ /* 0x000fea0003800000 */
.L_x_102:
[----:B-1----:R-:W-:Y:S04]  /*65c0*/  SHF.R.U32.HI R0, RZ, 0x15, R25 ;  /* 0x00000015ff007819 */ /* 0x002fe80000011619 */
[----:B------:R-:W-:Y:S01]  /*65d0*/  LOP3.LUT P1, RZ, R0, 0x3, R46, 0x48, !PT ;  /* 0x0000000300ff7812 */ /* 0x000fe2000782482e */
[----:B------:R-:W-:Y:S01]  /*65e0*/  @!UPT UIADD3 URZ, UPT, UPT, URZ, URZ, URZ ;  /* 0x000000fffffff290 */ /* 0x000fe2000fffe0ff */
[----:B---3--:R-:W-:Y:S11]  /*65f0*/  @P0 BRA `(.L_x_107) ;  /* 0x0000000000080947 */ /* 0x008ff60003800000 */
[----:B------:R-:W1:Y:S02]  /*6600*/  SYNCS.PHASECHK.TRANS64.TRYWAIT P0, [R26+URZ+0xf0], R2 ;  /* 0x0000f0021a0075a7 */ /* 0x000e6400080011ff */
[----:B-1----:R-:W-:Y:S05]  /*6610*/  @!P0 BRA `(.L_x_108) ;  /* 0x0000002c00f48947 */ /* 0x002fea0003800000 */
.L_x_107:
[----:B------:R-:W-:Y:S05]  /*6620*/  @!P1 BRA `(.L_x_109) ;  /* 0x0000000000409947 */ /* 0x000fea0003800000 */
[----:B------:R-:W3:Y:S01]  /*6630*/  LDCU.64 UR8, c[0x4][0x70] ;  /* 0x01000e00ff0877ac */ /* 0x000ee20008000a00 */
[----:B------:R-:W-:Y:S01]  /*6640*/  MOV R3, 0x0 ;  /* 0x0000000000037802 */ /* 0x000fe20000000f00 */
[----:B------:R-:W-:Y:S02]  /*6650*/  HFMA2 R12, -RZ, RZ, 0, 5.9604644775390625e-08 ;  /* 0x00000001ff0c7431 */ /* 0x000fe400000001ff */
[----:B------:R-:W-:Y:S02]  /*6660*/  IMAD.MOV.U32 R8, RZ, RZ, 0x192 ;  /* 0x00000192ff087424 */ /* 0x000fe400078e00ff */
[----:B------:R-:W-:Y:S01]  /*6670*/  IMAD.MOV.U32 R13, RZ, RZ, RZ ;  /* 0x000000ffff0d7224 */ /* 0x000fe200078e00ff */
[----:B------:R-:W5:Y:S01]  /*6680*/  LDCU.64 UR6, c[0x4][0x78] ;  /* 0x01000f00ff0677ac */ /* 0x000f620008000a00 */
[----:B-1----:R-:W1:Y:S01]  /*6690*/  LDC.64 R2, c[0x4][R3] ;  /* 0x0100000003027b82 */ /* 0x002e620000000a00 */
[----:B------:R-:W2:Y:S01]  /*66a0*/  LDCU.64 UR4, c[0x4][0x10] ;  /* 0x01000200ff0477ac */ /* 0x000ea20008000a00 */
[----:B---3--:R-:W-:Y:S01]  /*66b0*/  MOV R5, UR9 ;  /* 0x0000000900057c02 */ /* 0x008fe20008000f00 */
[----:B------:R-:W-:Y:S01]  /*66c0*/  IMAD.U32 R4, RZ, RZ, UR8 ;  /* 0x00000008ff047e24 */ /* 0x000fe2000f8e00ff */
[----:B-----5:R-:W-:Y:S01]  /*66d0*/  MOV R7, UR7 ;  /* 0x0000000700077c02 */ /* 0x020fe20008000f00 */
[----:B------:R-:W-:Y:S01]  /*66e0*/  IMAD.U32 R6, RZ, RZ, UR6 ;  /* 0x00000006ff067e24 */ /* 0x000fe2000f8e00ff */
[----:B--2---:R-:W-:Y:S01]  /*66f0*/  MOV R11, UR5 ;  /* 0x00000005000b7c02 */ /* 0x004fe20008000f00 */
[----:B------:R-:W-:Y:S02]  /*6700*/  IMAD.U32 R10, RZ, RZ, UR4 ;  /* 0x00000004ff0a7e24 */ /* 0x000fe4000f8e00ff */
[----:B------:R-:W-:Y:S07]  /*6710*/  LEPC R20, `(.L_x_109) ;  /* 0x000000001014794e */ /* 0x000fee0000000000 */
[----:B-1--4-:R-:W-:Y:S05]  /*6720*/  CALL.ABS.NOINC R2 ;  /* 0x0000000002007343 */ /* 0x012fea0003c00000 */
.L_x_109:
[----:B----4-:R-:W-:Y:S01]  /*6730*/  SHF.L.U32 R3, R28, 0x10, RZ ;  /* 0x000000101c037819 */ /* 0x010fe200000006ff */
[----:B------:R-:W-:Y:S05]  /*6740*/  WARPSYNC.ALL ;  /* 0x0000000000007948 */ /* 0x000fea0003800000 */
[----:B------:R-:W-:Y:S01]  /*6750*/  R2UR UR4, R25 ;  /* 0x00000000190472ca */ /* 0x000fe200000e0000 */
[----:B------:R-:W-:Y:S01]  /*6760*/  BSSY.RECONVERGENT B0, `(.L_x_110) ;  /* 0x000004e000007945 */ /* 0x000fe20003800200 */
[C---:B------:R-:W-:Y:S02]  /*6770*/  SHF.L.U32 R20, R29.reuse, 0x10, RZ ;  /* 0x000000101d147819 */ /* 0x040fe400000006ff */
[----:B------:R-:W-:Y:S02]  /*6780*/  LOP3.LUT R21, R29, 0xffff0000, RZ, 0xc0, !PT ;  /* 0xffff00001d157812 */ /* 0x000fe400078ec0ff */
[----:B------:R-:W-:Y:S07]  /*6790*/  ISETP.NE.AND P0, PT, R57, RZ, PT ;  /* 0x000000ff3900720c */ /* 0x000fee0003f05270 */
[----:B------:R-:W3:Y:S02]  /*67a0*/  LDTM.16dp256bit.x4 R4, tmem[UR4] ;  /* 0x00000004000479ee */ /* 0x000ee40008120000 */
[----:B---3--:R-:W-:Y:S01]  /*67b0*/  FMUL R0, R24, R4 ;  /* 0x0000000418007220 */ /* 0x008fe20000400000 */
[----:B------:R-:W-:Y:S01]  /*67c0*/  LOP3.LUT R4, R28, 0xffff0000, RZ, 0xc0, !PT ;  /* 0xffff00001c047812 */ /* 0x000fe200078ec0ff */
[C---:B-1----:R-:W-:Y:S01]  /*67d0*/  FMUL R2, R24.reuse, R5 ;  /* 0x0000000518027220 */ /* 0x042fe20000400000 */
[C---:B------:R-:W-:Y:S01]  /*67e0*/  FMUL R7, R24.reuse, R7 ;  /* 0x0000000718077220 */ /* 0x040fe20000400000 */
[C---:B------:R-:W-:Y:S01]  /*67f0*/  FFMA R0, R27.reuse, R3, R0 ;  /* 0x000000031b007223 */ /* 0x040fe20000000000 */
[C---:B------:R-:W-:Y:S01]  /*6800*/  FMUL R3, R24.reuse, R6 ;  /* 0x0000000618037220 */ /* 0x040fe20000400000 */
[C---:B------:R-:W-:Y:S01]  /*6810*/  FFMA R2, R27.reuse, R4, R2 ;  /* 0x000000041b027223 */ /* 0x040fe20000000002 */
[C---:B------:R-:W-:Y:S01]  /*6820*/  FMUL R4, R24.reuse, R8 ;  /* 0x0000000818047220 */ /* 0x040fe20000400000 */
[C---:B------:R-:W-:Y:S01]  /*6830*/  FMUL R8, R24.reuse, R12 ;  /* 0x0000000c18087220 */ /* 0x040fe20000400000 */
[----:B------:R-:W-:Y:S01]  /*6840*/  FMUL R12, R24, R16 ;  /* 0x00000010180c7220 */ /* 0x000fe20000400000 */
[----:B------:R-:W-:Y:S01]  /*6850*/  SHF.L.U32 R16, R30, 0x10, RZ ;  /* 0x000000101e107819 */ /* 0x000fe200000006ff */
[C---:B------:R-:W-:Y:S01]  /*6860*/  FFMA R3, R27.reuse, R20, R3 ;  /* 0x000000141b037223 */ /* 0x040fe20000000003 */
[----:B------:R-:W-:Y:S01]  /*6870*/  F2FP.BF16.F32.PACK_AB R32, R2, R0 ;  /* 0x000000000220723e */ /* 0x000fe200000010ff */
[C---:B------:R-:W-:Y:S01]  /*6880*/  FFMA R7, R27.reuse, R21, R7 ;  /* 0x000000151b077223 */ /* 0x040fe20000000007 */
[----:B------:R-:W-:Y:S01]  /*6890*/  LOP3.LUT R0, R30, 0xffff0000, RZ, 0xc0, !PT ;  /* 0xffff00001e007812 */ /* 0x000fe200078ec0ff */
[----:B------:R-:W-:Y:S01]  /*68a0*/  FFMA R4, R27, R16, R4 ;  /* 0x000000101b047223 */ /* 0x000fe20000000004 */
[C---:B------:R-:W-:Y:S01]  /*68b0*/  SHF.L.U32 R2, R31.reuse, 0x10, RZ ;  /* 0x000000101f027819 */ /* 0x040fe200000006ff */
[C---:B------:R-:W-:Y:S01]  /*68c0*/  FMUL R5, R24.reuse, R9 ;  /* 0x0000000918057220 */ /* 0x040fe20000400000 */
[----:B------:R-:W-:Y:S01]  /*68d0*/  LOP3.LUT R16, R31, 0xffff0000, RZ, 0xc0, !PT ;  /* 0xffff00001f107812 */ /* 0x000fe200078ec0ff */
[----:B------:R-:W-:Y:S01]  /*68e0*/  FMUL R6, R24, R10 ;  /* 0x0000000a18067220 */ /* 0x000fe20000400000 */
[----:B------:R-:W-:Y:S01]  /*68f0*/  F2FP.BF16.F32.PACK_AB R33, R7, R3 ;  /* 0x000000030721723e */ /* 0x000fe200000010ff */
[C---:B------:R-:W-:Y:S01]  /*6900*/  FFMA R5, R27.reuse, R0, R5 ;  /* 0x000000001b057223 */ /* 0x040fe20000000005 */
[C---:B------:R-:W-:Y:S01]  /*6910*/  SHF.L.U32 R0, R36.reuse, 0x10, RZ ;  /* 0x0000001024007819 */ /* 0x040fe200000006ff */
[----:B------:R-:W-:Y:S01]  /*6920*/  FFMA R6, R27, R2, R6 ;  /* 0x000000021b067223 */ /* 0x000fe20000000006 */
[----:B------:R-:W-:Y:S01]  /*6930*/  LOP3.LUT R2, R36, 0xffff0000, RZ, 0xc0, !PT ;  /* 0xffff000024027812 */ /* 0x000fe200078ec0ff */
[C---:B------:R-:W-:Y:S01]  /*6940*/  FMUL R11, R24.reuse, R11 ;  /* 0x0000000b180b7220 */ /* 0x040fe20000400000 */
[----:B------:R-:W-:Y:S01]  /*6950*/  SHF.L.U32 R3, R37, 0x10, RZ ;  /* 0x0000001025037819 */ /* 0x000fe200000006ff */
[C---:B------:R-:W-:Y:S01]  /*6960*/  FMUL R9, R24.reuse, R13 ;  /* 0x0000000d18097220 */ /* 0x040fe20000400000 */
[----:B------:R-:W-:Y:S01]  /*6970*/  F2FP.BF16.F32.PACK_AB R34, R5, R4 ;  /* 0x000000040522723e */ /* 0x000fe200000010ff */
[C---:B------:R-:W-:Y:S01]  /*6980*/  FMUL R10, R24.reuse, R14 ;  /* 0x0000000e180a7220 */ /* 0x040fe20000400000 */
[C---:B------:R-:W-:Y:S01]  /*6990*/  FFMA R11, R27.reuse, R16, R11 ;  /* 0x000000101b0b7223 */ /* 0x040fe2000000000b */
[C---:B------:R-:W-:Y:S01]  /*69a0*/  FFMA R8, R27.reuse, R0, R8 ;  /* 0x000000001b087223 */ /* 0x040fe20000000008 */
[----:B------:R-:W-:Y:S01]  /*69b0*/  FFMA R9, R27, R2, R9 ;  /* 0x000000021b097223 */ /* 0x000fe20000000009 */
[----:B------:R-:W-:Y:S01]  /*69c0*/  LOP3.LUT R0, R37, 0xffff0000, RZ, 0xc0, !PT ;  /* 0xffff000025007812 */ /* 0x000fe200078ec0ff */
[----:B------:R-:W-:Y:S01]  /*69d0*/  FFMA R10, R27, R3, R10 ;  /* 0x000000031b0a7223 */ /* 0x000fe2000000000a */
[----:B------:R-:W-:Y:S01]  /*69e0*/  FMUL R15, R24, R15 ;  /* 0x0000000f180f7220 */ /* 0x000fe20000400000 */
[----:B------:R-:W-:Y:S01]  /*69f0*/  SHF.L.U32 R2, R38, 0x10, RZ ;  /* 0x0000001026027819 */ /* 0x000fe200000006ff */
[----:B------:R-:W-:Y:S01]  /*6a00*/  FMUL R13, R24, R17 ;  /* 0x00000011180d7220 */ /* 0x000fe20000400000 */
[----:B------:R-:W-:Y:S01]  /*6a10*/  LOP3.LUT R3, R38, 0xffff0000, RZ, 0xc0, !PT ;  /* 0xffff000026037812 */ /* 0x000fe200078ec0ff */
[C---:B------:R-:W-:Y:S01]  /*6a20*/  FMUL R14, R24.reuse, R18 ;  /* 0x00000012180e7220 */ /* 0x040fe20000400000 */
[----:B------:R-:W-:Y:S01]  /*6a30*/  SHF.L.U32 R4, R39, 0x10, RZ ;  /* 0x0000001027047819 */ /* 0x000fe200000006ff */
[----:B------:R-:W-:Y:S01]  /*6a40*/  FFMA R15, R27, R0, R15 ;  /* 0x000000001b0f7223 */ /* 0x000fe2000000000f */
[----:B------:R-:W-:Y:S01]  /*6a50*/  LOP3.LUT R5, R39, 0xffff0000, RZ, 0xc0, !PT ;  /* 0xffff000027057812 */ /* 0x000fe200078ec0ff */
[----:B------:R-:W-:Y:S01]  /*6a60*/  FMUL R19, R24, R19 ;  /* 0x0000001318137220 */ /* 0x000fe20000400000 */
[C---:B------:R-:W-:Y:S01]  /*6a70*/  FFMA R12, R27.reuse, R2, R12 ;  /* 0x000000021b0c7223 */ /* 0x040fe2000000000c */
[C---:B------:R-:W-:Y:S01]  /*6a80*/  FFMA R13, R27.reuse, R3, R13 ;  /* 0x000000031b0d7223 */ /* 0x040fe2000000000d */
[C---:B------:R-:W-:Y:S01]  /*6a90*/  FFMA R14, R27.reuse, R4, R14 ;  /* 0x000000041b0e7223 */ /* 0x040fe2000000000e */
[----:B------:R-:W-:Y:S01]  /*6aa0*/  FFMA R19, R27, R5, R19 ;  /* 0x000000051b137223 */ /* 0x000fe20000000013 */
[----:B------:R-:W-:Y:S02]  /*6ab0*/  F2FP.BF16.F32.PACK_AB R35, R11, R6 ;  /* 0x000000060b23723e */ /* 0x000fe400000010ff */
[----:B------:R-:W-:Y:S02]  /*6ac0*/  F2FP.BF16.F32.PACK_AB R8, R9, R8 ;  /* 0x000000080908723e */ /* 0x000fe400000010ff */
[----:B------:R-:W-:Y:S01]  /*6ad0*/  F2FP.BF16.F32.PACK_AB R9, R15, R10 ;  /* 0x0000000a0f09723e */ /* 0x000fe200000010ff */
[----:B------:R1:W-:Y:S01]  /*6ae0*/  STSM.16.M88.4 [R60+0x200], R32 ;  /* 0x000200203c007844 */ /* 0x0003e20000000200 */
[----:B------:R-:W-:Y:S02]  /*6af0*/  F2FP.BF16.F32.PACK_AB R10, R13, R12 ;  /* 0x0000000c0d0a723e */ /* 0x000fe400000010ff */
[----:B------:R-:W-:Y:S05]  /*6b00*/  F2FP.BF16.F32.PACK_AB R11, R19, R14 ;  /* 0x0000000e130b723e */ /* 0x000fea00000010ff */
[----:B------:R1:W-:Y:S01]  /*6b10*/  STSM.16.M88.4 [R59+0x200], R8 ;  /* 0x000200083b007844 */ /* 0x0003e20000000200 */
[----:B------:R-:W-:Y:S01]  /*6b20*/  @!PT LDS RZ, [RZ] ;  /* 0x00000000fffff984 */ /* 0x000fe20000000800 */
[----:B------:R-:W-:Y:S01]  /*6b30*/  @!PT LDS RZ, [RZ] ;  /* 0x00000000fffff984 */ /* 0x000fe20000000800 */
[----:B------:R-:W-:Y:S01]  /*6b40*/  @!PT LDS RZ, [RZ] ;  /* 0x00000000fffff984 */ /* 0x000fe20000000800 */
[----:B------:R-:W-:Y:S01]  /*6b50*/  @!PT LDS RZ, [RZ] ;  /* 0x00000000fffff984 */ /* 0x000fe20000000800 */
[----:B------:R3:W-:Y:S07]  /*6b60*/  MEMBAR.ALL.CTA ;  /* 0x0000000000007992 */ /* 0x0007ee0000008000 */
[----:B---3--:R-:W3:Y:S02]  /*6b70*/  FENCE.VIEW.ASYNC.S ;  /* 0x00000000000073c6 */ /* 0x008ee40000000000 */
[----:B---3--:R-:W-:Y:S06]  /*6b80*/  BAR.SYNC.DEFER_BLOCKING 0x1, 0x80 ;  /* 0x0042000000007b1d */ /* 0x008fec0000010000 */
[----:B------:R-:W-:Y:S05]  /*6b90*/  @P0 BRA `(.L_x_111) ;  /* 0x0000000000280947 */ /* 0x000fea0003800000 */
[----:B------:R-:W3:Y:S01]  /*6ba0*/  LDCU.64 UR6, c[0x0][0x348] ;  /* 0x00006900ff0677ac */ /* 0x000ee20008000a00 */
[----:B------:R-:W-:Y:S01]  /*6bb0*/  UIADD3 UR4, UPT, UPT, UR44, 0x200, URZ ;  /* 0x000002002c047890 */ /* 0x000fe2000fffe0ff */
[----:B------:R-:W-:Y:S05]  /*6bc0*/  UMOV UR51, UR36 ;  /* 0x0000002400337c82 */ /* 0x000fea0008000000 */
[----:B------:R-:W-:Y:S04]  /*6bd0*/  MOV R50, UR4 ;  /* 0x0000000400327c02 */ /* 0x000fe80008000f00 */
[----:B------:R-:W-:Y:S01]  /*6be0*/  R2UR UR48, R50 ;  /* 0x00000000323072ca */ /* 0x000fe200000e0000 */
[----:B---3--:R-:W-:Y:S04]  /*6bf0*/  UIADD3 UR4, UP0, UPT, UR6, 0x680, URZ ;  /* 0x0000068006047890 */ /* 0x008fe8000ff1e0ff */
[----:B------:R-:W-:Y:S09]  /*6c00*/  UIADD3.X UR5, UPT, UPT, URZ, UR7, URZ, UP0, !UPT ;  /* 0x00000007ff057290 */ /* 0x000ff200087fe4ff */
[----:B------:R3:W-:Y:S01]  /*6c10*/  UTMASTG.3D [UR48], [UR4] ;  /* 0x00000030040073b5 */ /* 0x0007e20008010000 */
[----:B------:R0:W-:Y:S01]  /*6c20*/  UTMACMDFLUSH ;  /* 0x00000000000079b7 */ /* 0x0001e20000000000 */
[----:B---3--:R-:W-:Y:S04]  /*6c30*/  DEPBAR.LE SB0, 0x1 ;  /* 0x000080400000791a */ /* 0x008fe80000000000 */
.L_x_111:
[----:B------:R-:W-:Y:S05]  /*6c40*/  BSYNC.RECONVERGENT B0 ;  /* 0x0000000000007941 */ /* 0x000fea0003800200 */
.L_x_110:
[----:B------:R-:W-:Y:S01]  /*6c50*/  BAR.SYNC.DEFER_BLOCKING 0x1, 0x80 ;  /* 0x0042000000007b1d */ /* 0x000fe20000010000 */
[----:B------:R-:W-:Y:S01]  /*6c60*/  ISETP.NE.AND P1, PT, R58, RZ, PT ;  /* 0x000000ff3a00720c */ /* 0x000fe20003f25270 */
[----:B------:R-:W-:Y:S01]  /*6c70*/  UISETP.NE.AND UP0, UPT, UR47, URZ, UPT ;  /* 0x000000ff2f00728c */ /* 0x000fe2000bf05270 */
[----:B------:R-:W-:Y:S11]  /*6c80*/  LEA R4, R61, UR44, 0x3 ;  /* 0x0000002c3d047c11 */ /* 0x000ff6000f8e18ff */
[----:B------:R-:W-:Y:S01]  /*6c90*/  @P1 SHF.L.U32 R3, R55, 0x1f, RZ ;  /* 0x0000001f37031819 */ /* 0x000fe200000006ff */
[----:B------:R-:W-:Y:S06]  /*6ca0*/  BRA.U !UP0, `(.L_x_112) ;  /* 0x0000000108247547 */ /* 0x000fec000b800000 */
[----:B------:R-:W3:Y:S01]  /*6cb0*/  S2R R0, SR_CgaCtaId ;  /* 0x0000000000007919 */ /* 0x000ee20000008800 */
[----:B------:R-:W-:Y:S01]  /*6cc0*/  IMAD.U32 R2, RZ, RZ, UR46 ;  /* 0x0000002eff027e24 */ /* 0x000fe2000f8e00ff */
[----:B------:R-:W-:Y:S04]  /*6cd0*/  UIADD3 UR4, UPT, UPT, UR46, 0x1, URZ ;  /* 0x000000012e047890 */ /* 0x000fe8000fffe0ff */
[----:B------:R-:W-:Y:S01]  /*6ce0*/  @P1 LEA R2, R2, UR44, 0x3 ;  /* 0x0000002c02021c11 */ /* 0x000fe2000f8e18ff */
[----:B------:R-:W-:Y:S04]  /*6cf0*/  UISETP.NE.AND UP0, UPT, UR4, 0x4, UPT ;  /* 0x000000040400788c */ /* 0x000fe8000bf05270 */
[----:B------:R-:W-:Y:S01]  /*6d00*/  @P1 VIADD R2, R2, 0xa0 ;  /* 0x000000a002021836 */ /* 0x000fe20000000000 */
[----:B------:R-:W-:Y:S04]  /*6d10*/  USEL UR46, UR4, URZ, UP0 ;  /* 0x000000ff042e7287 */ /* 0x000fe80008000000 */
[----:B---3--:R-:W-:Y:S04]  /*6d20*/  @P1 PRMT R0, R0, 0x654, R2 ;  /* 0x0000065400001816 */ /* 0x008fe80000000002 */
[----:B------:R3:W-:Y:S04]  /*6d30*/  @P1 SYNCS.ARRIVE.TRANS64.RED.A1T0 RZ, [R0+URZ], RZ ;  /* 0x000000ff00ff19a7 */ /* 0x0007e800081004ff */
.L_x_112:
[----:B------:R-:W4:Y:S01]  /*6d40*/  @P1 SYNCS.PHASECHK.TRANS64.TRYWAIT P0, [R4+URZ+0x80], R3 ;  /* 0x00008003040015a7 */ /* 0x000f2200080011ff */
[----:B------:R-:W-:Y:S01]  /*6d50*/  BSSY B1, `(.L_x_113) ;  /* 0x0000013000017945 */ /* 0x000fe20003800000 */
[----:B----4-:R-:W-:Y:S03]  /*6d60*/  @P1 SEL R63, RZ, 0x1, !P0 ;  /* 0x00000001ff3f1807 */ /* 0x010fe60004000000 */
[----:B------:R-:W-:Y:S05]  /*6d70*/  @!P1 BRA `(.L_x_114) ;  /* 0x0000000000409947 */ /* 0x000fea0003800000 */
[----:B------:R-:W-:Y:S01]  /*6d80*/  ISETP.NE.AND P1, PT, R64, RZ, PT ;  /* 0x000000ff4000720c */ /* 0x000fe20003f25270 */
[----:B------:R-:W-:Y:S01]  /*6d90*/  BSSY B0, `(.L_x_115) ;  /* 0x0000009000007945 */ /* 0x000fe20003800000 */
[----:B------:R-:W-:Y:S11]  /*6da0*/  ISETP.NE.AND P0, PT, R63, RZ, PT ;  /* 0x000000ff3f00720c */ /* 0x000ff60003f05270 */
[----:B------:R-:W-:Y:S05]  /*6db0*/  @P1 IMAD R3, R61, 0x1000, R62 ;  /* 0x000010003d031824 */ /* 0x000fea00078e023e */
[----:B------:R-:W-:Y:S05]  /*6dc0*/  @P1 IADD3 R2, PT, PT, R3, UR44, RZ ;  /* 0x0000002c03021c10 */ /* 0x000fea000fffe0ff */
[----:B------:R-:W-:Y:S01]  /*6dd0*/  @P1 IMAD.IADD R2, R56, 0x1, R2 ;  /* 0x0000000138021824 */ /* 0x000fe200078e0202 */
[----:B------:R-:W-:Y:S06]  /*6de0*/  @P0 BRA `(.L_x_116) ;  /* 0x00000000000c0947 */ /* 0x000fec0003800000 */
[----:B---3--:R-:W-:Y:S04]  /*6df0*/  SHF.L.U32 R0, R55, 0x1f, RZ ;  /* 0x0000001f37007819 */ /* 0x008fe800000006ff */
[----:B------:R-:W3:Y:S02]  /*6e00*/  SYNCS.PHASECHK.TRANS64.TRYWAIT P0, [R4+URZ+0x80], R0 ;  /* 0x00008000040075a7 */ /* 0x000ee400080011ff */
[----:B---3--:R-:W-:Y:S05]  /*6e10*/  @!P0 BRA `(.L_x_117) ;  /* 0x0000002800088947 */ /* 0x008fea0003800000 */
.L_x_116:
[----:B------:R-:W-:Y:S05]  /*6e20*/  BSYNC B0 ;  /* 0x0000000000007941 */ /* 0x000fea0003800000 */
.L_x_115:
[----:B------:R-:W-:Y:S02]  /*6e30*/  ISETP.NE.AND P0, PT, R64, RZ, PT ;  /* 0x000000ff4000720c */ /* 0x000fe40003f05270 */
[----:B------:R-:W-:Y:S11]  /*6e40*/  IADD3 R61, PT, PT, R61, 0x1, RZ ;  /* 0x000000013d3d7810 */ /* 0x000ff60007ffe0ff */
[----:B------:R-:W-:Y:S05]  /*6e50*/  @P0 WARPSYNC.ALL ;  /* 0x0000000000000948 */ /* 0x000fea0003800000 */
[----:B------:R4:W1:Y:S04]  /*6e60*/  @P0 LDSM.16.M88.4 R28, [R3+UR44+0x200] ;  /* 0x0002002c031c083b */ /* 0x0008680008000200 */
[----:B------:R4:W1:Y:S02]  /*6e70*/  @P0 LDSM.16.M88.4 R36, [R2+0x200] ;  /* 0x000200000224083b */ /* 0x0008640000000200 */
.L_x_114:
[----:B------:R-:W-:Y:S05]  /*6e80*/  BSYNC B1 ;  /* 0x0000000000017941 */ /* 0x000fea0003800000 */
.L_x_113:
[----:B---3--:R-:W-:Y:S05]  /*6e90*/  VIADD R0, R25, 0x20 ;  /* 0x0000002019007836 */ /* 0x008fea0000000000 */
[----:B------:R-:W-:Y:S04]  /*6ea0*/  SHF.R.U32.HI R0, RZ, 0x15, R0 ;  /* 0x00000015ff007819 */ /* 0x000fe80000011600 */
[----:B------:R-:W-:Y:S11]  /*6eb0*/  LOP3.LUT P0, RZ, R0, 0x3, R46, 0x48, !PT ;  /* 0x0000000300ff7812 */ /* 0x000ff6000780482e */
[----:B------:R-:W-:Y:S02]  /*6ec0*/  @!UPT UIADD3 URZ, UPT, UPT, URZ, URZ, URZ ;  /* 0x000000fffffff290 */ /* 0x000fe4000fffe0ff */
[----:B------:R-:W-:Y:S05]  /*6ed0*/  @!P0 BRA `(.L_x_118) ;  /* 0x0000000000408947 */ /* 0x000fea0003800000 */
[----:B------:R-:W3:Y:S01]  /*6ee0*/  LDCU.64 UR8, c[0x4][0x70] ;  /* 0x01000e00ff0877ac */ /* 0x000ee20008000a00 */
[----:B----4-:R-:W-:Y:S01]  /*6ef0*/  MOV R3, 0x0 ;  /* 0x0000000000037802 */ /* 0x010fe20000000f00 */
[----:B------:R-:W-:Y:S02]  /*6f00*/  HFMA2 R12, -RZ, RZ, 0, 5.9604644775390625e-08 ;  /* 0x00000001ff0c7431 */ /* 0x000fe400000001ff */
[----:B-1----:R-:W-:Y:S02]  /*6f10*/  IMAD.MOV.U32 R8, RZ, RZ, 0x192 ;  /* 0x00000192ff087424 */ /* 0x002fe400078e00ff */
[----:B------:R-:W-:Y:S01]  /*6f20*/  IMAD.MOV.U32 R13, RZ, RZ, RZ ;  /* 0x000000ffff0d7224 */ /* 0x000fe200078e00ff */
[----:B------:R-:W1:Y:S01]  /*6f30*/  LDCU.64 UR6, c[0x4][0x78] ;  /* 0x01000f00ff0677ac */ /* 0x000e620008000a00 */
[----:B------:R-:W4:Y:S01]  /*6f40*/  LDC.64 R2, c[0x4][R3] ;  /* 0x0100000003027b82 */ /* 0x000f220000000a00 */
[----:B------:R-:W5:Y:S01]  /*6f50*/  LDCU.64 UR4, c[0x4][0x10] ;  /* 0x01000200ff0477ac */ /* 0x000f620008000a00 */
[----:B---3--:R-:W-:Y:S01]  /*6f60*/  MOV R5, UR9 ;  /* 0x0000000900057c02 */ /* 0x008fe20008000f00 */
[----:B------:R-:W-:Y:S01]  /*6f70*/  IMAD.U32 R4, RZ, RZ, UR8 ;  /* 0x00000008ff047e24 */ /* 0x000fe2000f8e00ff */
[----:B-1----:R-:W-:Y:S01]  /*6f80*/  MOV R7, UR7 ;  /* 0x0000000700077c02 */ /* 0x002fe20008000f00 */
[----:B------:R-:W-:Y:S01]  /*6f90*/  IMAD.U32 R6, RZ, RZ, UR6 ;  /* 0x00000006ff067e24 */ /* 0x000fe2000f8e00ff */
[----:B-----5:R-:W-:Y:S01]  /*6fa0*/  MOV R11, UR5 ;  /* 0x00000005000b7c02 */ /* 0x020fe20008000f00 */
[----:B------:R-:W-:Y:S02]  /*6fb0*/  IMAD.U32 R10, RZ, RZ, UR4 ;  /* 0x00000004ff0a7e24 */ /* 0x000fe4000f8e00ff */
[----:B------:R-:W-:Y:S07]  /*6fc0*/  LEPC R20, `(.L_x_118) ;  /* 0x000000001014794e */ /* 0x000fee0000000000 */
[----:B--2-4-:R-:W-:Y:S05]  /*6fd0*/  CALL.ABS.NOINC R2 ;  /* 0x0000000002007343 */ /* 0x014fea0003c00000 */
.L_x_118:
[----:B-1--4-:R-:W-:Y:S01]  /*6fe0*/  SHF.L.U32 R3, R28, 0x10, RZ ;  /* 0x000000101c037819 */ /* 0x012fe200000006ff */
[----:B------:R-:W-:Y:S05]  /*6ff0*/  WARPSYNC.ALL ;  /* 0x0000000000007948 */ /* 0x000fea0003800000 */
[----:B------:R-:W-:Y:S01]  /*7000*/  R2UR UR4, R25 ;  /* 0x00000000190472ca */ /* 0x000fe200000e0000 */
[----:B------:R-:W1:Y:S01]  /*7010*/  S2R R65, SR_CgaCtaId ;  /* 0x0000000000417919 */ /* 0x000e620000008800 */
[C---:B------:R-:W-:Y:S01]  /*7020*/  SHF.L.U32 R20, R29.reuse, 0x10, RZ ;  /* 0x000000101d147819 */ /* 0x040fe200000006ff */
[----:B------:R-:W-:Y:S01]  /*7030*/  BSSY.RECONVERGENT B0, `(.L_x_119) ;  /* 0x0000054000007945 */ /* 0x000fe20003800200 */
[----:B------:R-:W-:Y:S02]  /*7040*/  LOP3.LUT R21, R29, 0xffff0000, RZ, 0xc0, !PT ;  /* 0xffff00001d157812 */ /* 0x000fe400078ec0ff */
[----:B------:R-:W-:Y:S02]  /*7050*/  ISETP.NE.AND P6, PT, R58, RZ, PT ;  /* 0x000000ff3a00720c */ /* 0x000fe40003fc5270 */
[----:B------:R-:W-:Y:S05]  /*7060*/  ISETP.NE.AND P0, PT, R57, RZ, PT ;  /* 0x000000ff3900720c */ /* 0x000fea0003f05270 */
[----:B------:R-:W3:Y:S02]  /*7070*/  LDTM.16dp256bit.x4 R4, tmem[UR4+0x20] ;  /* 0x00002004000479ee */ /* 0x000ee40008120000 */
[----:B---3--:R-:W-:Y:S01]  /*7080*/  FMUL R0, R24, R4 ;  /* 0x0000000418007220 */ /* 0x008fe20000400000 */
[----:B------:R-:W-:Y:S01]  /*7090*/  LOP3.LUT R4, R28, 0xffff0000, RZ, 0xc0, !PT ;  /* 0xffff00001c047812 */ /* 0x000fe200078ec0ff */
[C---:B------:R-:W-:Y:S01]  /*70a0*/  FMUL R2, R24.reuse, R5 ;  /* 0x0000000518027220 */ /* 0x040fe20000400000 */
[C---:B------:R-:W-:Y:S01]  /*70b0*/  FMUL R7, R24.reuse, R7 ;  /* 0x0000000718077220 */ /* 0x040fe20000400000 */
[C---:B------:R-:W-:Y:S01]  /*70c0*/  FFMA R0, R27.reuse, R3, R0 ;  /* 0x000000031b007223 */ /* 0x040fe20000000000 */
[C---:B------:R-:W-:Y:S01]  /*70d0*/  FMUL R3, R24.reuse, R6 ;  /* 0x0000000618037220 */ /* 0x040fe20000400000 */
[C---:B------:R-:W-:Y:S01]  /*70e0*/  FFMA R2, R27.reuse, R4, R2 ;  /* 0x000000041b027223 */ /* 0x040fe20000000002 */
[C---:B------:R-:W-:Y:S01]  /*70f0*/  FMUL R4, R24.reuse, R8 ;  /* 0x0000000818047220 */ /* 0x040fe20000400000 */
[----:B------:R-:W-:Y:S01]  /*7100*/  FMUL R8, R24, R12 ;  /* 0x0000000c18087220 */ /* 0x000fe20000400000 */
[C---:B------:R-:W-:Y:S01]  /*7110*/  FFMA R3, R27.reuse, R20, R3 ;  /* 0x000000141b037223 */ /* 0x040fe20000000003 */
[----:B------:R-:W-:Y:S01]  /*7120*/  FFMA R7, R27, R21, R7 ;  /* 0x000000151b077223 */ /* 0x000fe20000000007 */
[----:B------:R-:W-:Y:S01]  /*7130*/  F2FP.BF16.F32.PACK_AB R32, R2, R0 ;  /* 0x000000000220723e */ /* 0x000fe200000010ff */
[----:B------:R-:W-:Y:S01]  /*7140*/  FMUL R12, R24, R16 ;  /* 0x00000010180c7220 */ /* 0x000fe20000400000 */
[----:B------:R-:W-:Y:S01]  /*7150*/  SHF.L.U32 R16, R30, 0x10, RZ ;  /* 0x000000101e107819 */ /* 0x000fe200000006ff */
[----:B------:R-:W-:Y:S01]  /*7160*/  FMUL R5, R24, R9 ;  /* 0x0000000918057220 */ /* 0x000fe20000400000 */
[----:B------:R-:W-:Y:S01]  /*7170*/  LOP3.LUT R0, R30, 0xffff0000, RZ, 0xc0, !PT ;  /* 0xffff00001e007812 */ /* 0x000fe200078ec0ff */
[C---:B------:R-:W-:Y:S01]  /*7180*/  FMUL R6, R24.reuse, R10 ;  /* 0x0000000a18067220 */ /* 0x040fe20000400000 */
[----:B------:R-:W-:Y:S01]  /*7190*/  SHF.L.U32 R2, R31, 0x10, RZ ;  /* 0x000000101f027819 */ /* 0x000fe200000006ff */
[----:B------:R-:W-:Y:S01]  /*71a0*/  FFMA R4, R27, R16, R4 ;  /* 0x000000101b047223 */ /* 0x000fe20000000004 */
[----:B------:R-:W-:Y:S01]  /*71b0*/  F2FP.BF16.F32.PACK_AB R33, R7, R3 ;  /* 0x000000030721723e */ /* 0x000fe200000010ff */
[----:B------:R-:W-:Y:S01]  /*71c0*/  FFMA R5, R27, R0, R5 ;  /* 0x000000001b057223 */ /* 0x000fe20000000005 */
[----:B------:R-:W-:Y:S01]  /*71d0*/  LOP3.LUT R3, R31, 0xffff0000, RZ, 0xc0, !PT ;  /* 0xffff00001f037812 */ /* 0x000fe200078ec0ff */
[----:B------:R-:W-:Y:S01]  /*71e0*/  FMUL R11, R24, R11 ;  /* 0x0000000b180b7220 */ /* 0x000fe20000400000 */
[C---:B------:R-:W-:Y:S01]  /*71f0*/  SHF.L.U32 R0, R36.reuse, 0x10, RZ ;  /* 0x0000001024007819 */ /* 0x040fe200000006ff */
[C---:B------:R-:W-:Y:S01]  /*7200*/  FFMA R6, R27.reuse, R2, R6 ;  /* 0x000000021b067223 */ /* 0x040fe20000000006 */
[----:B------:R-:W-:Y:S01]  /*7210*/  LOP3.LUT R2, R36, 0xffff0000, RZ, 0xc0, !PT ;  /* 0xffff000024027812 */ /* 0x000fe200078ec0ff */
[----:B------:R-:W-:Y:S01]  /*7220*/  FFMA R11, R27, R3, R11 ;  /* 0x000000031b0b7223 */ /* 0x000fe2000000000b */
[----:B------:R-:W-:Y:S01]  /*7230*/  SHF.L.U32 R3, R37, 0x10, RZ ;  /* 0x0000001025037819 */ /* 0x000fe200000006ff */
[C---:B------:R-:W-:Y:S01]  /*7240*/  FMUL R9, R24.reuse, R13 ;  /* 0x0000000d18097220 */ /* 0x040fe20000400000 */
[----:B------:R-:W-:Y:S01]  /*7250*/  F2FP.BF16.F32.PACK_AB R34, R5, R4 ;  /* 0x000000040522723e */ /* 0x000fe200000010ff */
[----:B------:R-:W-:Y:S01]  /*7260*/  FMUL R10, R24, R14 ;  /* 0x0000000e180a7220 */ /* 0x000fe20000400000 */
[----:B------:R-:W-:Y:S01]  /*7270*/  SHF.L.U32 R4, R39, 0x10, RZ ;  /* 0x0000001027047819 */ /* 0x000fe200000006ff */
[----:B------:R-:W-:Y:S01]  /*7280*/  FFMA R8, R27, R0, R8 ;  /* 0x000000001b087223 */ /* 0x000fe20000000008 */
[----:B------:R-:W-:Y:S01]  /*7290*/  LOP3.LUT R0, R37, 0xffff0000, RZ, 0xc0, !PT ;  /* 0xffff000025007812 */ /* 0x000fe200078ec0ff */
[C---:B------:R-:W-:Y:S01]  /*72a0*/  FFMA R9, R27.reuse, R2, R9 ;  /* 0x000000021b097223 */ /* 0x040fe20000000009 */
[C---:B------:R-:W-:Y:S01]  /*72b0*/  SHF.L.U32 R2, R38.reuse, 0x10, RZ ;  /* 0x0000001026027819 */ /* 0x040fe200000006ff */
[----:B------:R-:W-:Y:S01]  /*72c0*/  FFMA R10, R27, R3, R10 ;  /* 0x000000031b0a7223 */ /* 0x000fe2000000000a */
[----:B------:R-:W-:Y:S01]  /*72d0*/  LOP3.LUT R3, R38, 0xffff0000, RZ, 0xc0, !PT ;  /* 0xffff000026037812 */ /* 0x000fe200078ec0ff */
[C---:B------:R-:W-:Y:S01]  /*72e0*/  FMUL R15, R24.reuse, R15 ;  /* 0x0000000f180f7220 */ /* 0x040fe20000400000 */
[----:B------:R-:W-:Y:S01]  /*72f0*/  LOP3.LUT R5, R39, 0xffff0000, RZ, 0xc0, !PT ;  /* 0xffff000027057812 */ /* 0x000fe200078ec0ff */
[C---:B------:R-:W-:Y:S01]  /*7300*/  FMUL R13, R24.reuse, R17 ;  /* 0x00000011180d7220 */ /* 0x040fe20000400000 */
[----:B------:R-:W-:Y:S01]  /*7310*/  F2FP.BF16.F32.PACK_AB R35, R11, R6 ;  /* 0x000000060b23723e */ /* 0x000fe200000010ff */
[C---:B------:R-:W-:Y:S01]  /*7320*/  FMUL R14, R24.reuse, R18 ;  /* 0x00000012180e7220 */ /* 0x040fe20000400000 */
[C---:B------:R-:W-:Y:S01]  /*7330*/  FFMA R15, R27.reuse, R0, R15 ;  /* 0x000000001b0f7223 */ /* 0x040fe2000000000f */
[----:B------:R-:W-:Y:S01]  /*7340*/  FMUL R19, R24, R19 ;  /* 0x0000001318137220 */ /* 0x000fe20000400000 */
[----:B------:R-:W-:Y:S01]  /*7350*/  FFMA R12, R27, R2, R12 ;  /* 0x000000021b0c7223 */ /* 0x000fe2000000000c */
[----:B------:R3:W-:Y:S01]  /*7360*/  STSM.16.M88.4 [R60+0x1200], R32 ;  /* 0x001200203c007844 */ /* 0x0007e20000000200 */
[----:B------:R-:W-:Y:S01]  /*7370*/  F2FP.BF16.F32.PACK_AB R8, R9, R8 ;  /* 0x000000080908723e */ /* 0x000fe200000010ff */
[----:B------:R-:W-:Y:S01]  /*7380*/  FFMA R13, R27, R3, R13 ;  /* 0x000000031b0d7223 */ /* 0x000fe2000000000d */
[----:B------:R-:W-:Y:S01]  /*7390*/  F2FP.BF16.F32.PACK_AB R9, R15, R10 ;  /* 0x0000000a0f09723e */ /* 0x000fe200000010ff */
[C---:B------:R-:W-:Y:S01]  /*73a0*/  FFMA R14, R27.reuse, R4, R14 ;  /* 0x000000041b0e7223 */ /* 0x040fe2000000000e */
[----:B------:R-:W-:Y:S01]  /*73b0*/  FFMA R19, R27, R5, R19 ;  /* 0x000000051b137223 */ /* 0x000fe20000000013 */
[----:B------:R-:W-:Y:S02]  /*73c0*/  MOV R0, UR46 ;  /* 0x0000002e00007c02 */ /* 0x000fe40008000f00 */
[----:B------:R-:W-:Y:S02]  /*73d0*/  F2FP.BF16.F32.PACK_AB R10, R13, R12 ;  /* 0x0000000c0d0a723e */ /* 0x000fe400000010ff */
[----:B------:R-:W-:Y:S02]  /*73e0*/  F2FP.BF16.F32.PACK_AB R11, R19, R14 ;  /* 0x0000000e130b723e */ /* 0x000fe400000010ff */
[----:B------:R-:W-:Y:S02]  /*73f0*/  @P6 LEA R0, R0, UR44, 0x3 ;  /* 0x0000002c00006c11 */ /* 0x000fe4000f8e18ff */
[----:B------:R-:W-:Y:S01]  /*7400*/  LEA R2, R61, UR44, 0x3 ;  /* 0x0000002c3d027c11 */ /* 0x000fe2000f8e18ff */
[----:B------:R3:W-:Y:S01]  /*7410*/  STSM.16.M88.4 [R59+0x1200], R8 ;  /* 0x001200083b007844 */ /* 0x0007e20000000200 */
[----:B------:R-:W-:Y:S02]  /*7420*/  @P6 IADD3 R0, PT, PT, R0, 0xa0, RZ ;  /* 0x000000a000006810 */ /* 0x000fe40007ffe0ff */
[----:B------:R-:W-:Y:S01]  /*7430*/  @P6 SHF.L.U32 R3, R55, 0x1f, RZ ;  /* 0x0000001f37036819 */ /* 0x000fe200000006ff */
[----:B------:R-:W-:Y:S01]  /*7440*/  @!PT LDS RZ, [RZ] ;  /* 0x00000000fffff984 */ /* 0x000fe20000000800 */
[----:B------:R-:W-:Y:S01]  /*7450*/  @!PT LDS RZ, [RZ] ;  /* 0x00000000fffff984 */ /* 0x000fe20000000800 */
[----:B------:R-:W-:Y:S01]  /*7460*/  @!PT LDS RZ, [RZ] ;  /* 0x00000000fffff984 */ /* 0x000fe20000000800 */
[----:B------:R-:W-:Y:S01]  /*7470*/  @!PT LDS RZ, [RZ] ;  /* 0x00000000fffff984 */ /* 0x000fe20000000800 */
[----:B------:R4:W-:Y:S06]  /*7480*/  MEMBAR.ALL.CTA ;  /* 0x0000000000007992 */ /* 0x0009ec0000008000 */
[----:B----4-:R-:W4:Y:S01]  /*7490*/  FENCE.VIEW.ASYNC.S ;  /* 0x00000000000073c6 */ /* 0x010f220000000000 */
[----:B-1----:R-:W-:Y:S01]  /*74a0*/  @P6 PRMT R0, R65, 0x654, R0 ;  /* 0x0000065441006816 */ /* 0x002fe20000000000 */
[----:B----4-:R-:W-:Y:S06]  /*74b0*/  BAR.SYNC.DEFER_BLOCKING 0x1, 0x80 ;  /* 0x0042000000007b1d */ /* 0x010fec0000010000 */
[----:B------:R-:W-:Y:S05]  /*74c0*/  @P0 BRA `(.L_x_120) ;  /* 0x0000000000280947 */ /* 0x000fea0003800000 */
[----:B------:R-:W1:Y:S01]  /*74d0*/  LDCU.64 UR6, c[0x0][0x348] ;  /* 0x00006900ff0677ac */ /* 0x000e620008000a00 */
[----:B------:R-:W-:Y:S02]  /*74e0*/  UIADD3 UR9, UPT, UPT, UR49, 0x20, URZ ;  /* 0x0000002031097890 */ /* 0x000fe4000fffe0ff */
[----:B------:R-:W-:Y:S01]  /*74f0*/  UIADD3 UR8, UPT, UPT, UR44, 0x1200, URZ ;  /* 0x000012002c087890 */ /* 0x000fe2000fffe0ff */
[----:B------:R-:W-:Y:S01]  /*7500*/  UMOV UR10, UR50 ;  /* 0x00000032000a7c82 */ /* 0x000fe20008000000 */
[----:B------:R-:W-:Y:S01]  /*7510*/  UMOV UR11, UR36 ;  /* 0x00000024000b7c82 */ /* 0x000fe20008000000 */
[----:B-1----:R-:W-:Y:S04]  /*7520*/  UIADD3 UR4, UP0, UPT, UR6, 0x680, URZ ;  /* 0x0000068006047890 */ /* 0x002fe8000ff1e0ff */
[----:B------:R-:W-:Y:S09]  /*7530*/  UIADD3.X UR5, UPT, UPT, URZ, UR7, URZ, UP0, !UPT ;  /* 0x00000007ff057290 */ /* 0x000ff200087fe4ff */
[----:B------:R1:W-:Y:S01]  /*7540*/  UTMASTG.3D [UR8], [UR4] ;  /* 0x00000008040073b5 */ /* 0x0003e20008010000 */
[----:B------:R0:W-:Y:S01]  /*7550*/  UTMACMDFLUSH ;  /* 0x00000000000079b7 */ /* 0x0001e20000000000 */
[----:B-1----:R-:W-:Y:S04]  /*7560*/  DEPBAR.LE SB0, 0x1 ;  /* 0x000080400000791a */ /* 0x002fe80000000000 */
.L_x_120:
[----:B------:R-:W-:Y:S05]  /*7570*/  BSYNC.RECONVERGENT B0 ;  /* 0x0000000000007941 */ /* 0x000fea0003800200 */
.L_x_119:
[----:B------:R-:W-:Y:S01]  /*7580*/  BAR.SYNC.DEFER_BLOCKING 0x1, 0x80 ;  /* 0x0042000000007b1d */ /* 0x000fe20000010000 */
[----:B------:R-:W-:Y:S04]  /*7590*/  UIADD3 UR4, UPT, UPT, UR46, 0x1, URZ ;  /* 0x000000012e047890 */ /* 0x000fe8000fffe0ff */
[----:B------:R-:W-:Y:S04]  /*75a0*/  UISETP.NE.AND UP0, UPT, UR4, 0x4, UPT ;  /* 0x000000040400788c */ /* 0x000fe8000bf05270 */
[----:B------:R-:W-:Y:S01]  /*75b0*/  USEL UR45, UR4, URZ, UP0 ;  /* 0x000000ff042d7287 */ /* 0x000fe20008000000 */
[----:B------:R1:W-:Y:S01]  /*75c0*/  @P6 SYNCS.ARRIVE.TRANS64.RED.A1T0 RZ, [R0+URZ], RZ ;  /* 0x000000ff00ff69a7 */ /* 0x0003e200081004ff */
[----:B------:R-:W-:Y:S01]  /*75d0*/  BSSY B1, `(.L_x_121) ;  /* 0x0000014000017945 */ /* 0x000fe20003800000 */
[----:B------:R-:W4:Y:S02]  /*75e0*/  @P6 SYNCS.PHASECHK.TRANS64.TRYWAIT P0, [R2+URZ+0x80], R3 ;  /* 0x00008003020065a7 */ /* 0x000f2400080011ff */
[----:B----4-:R-:W-:Y:S01]  /*75f0*/  @P6 SEL R63, RZ, 0x1, !P0 ;  /* 0x00000001ff3f6807 */ /* 0x010fe20004000000 */
[----:B-1----:R-:W-:Y:S06]  /*7600*/  @!P6 BRA `(.L_x_122) ;  /* 0x000000000040e947 */ /* 0x002fec0003800000 */
[----:B------:R-:W-:Y:S01]  /*7610*/  ISETP.NE.AND P1, PT, R64, RZ, PT ;  /* 0x000000ff4000720c */ /* 0x000fe20003f25270 */
[----:B------:R-:W-:Y:S01]  /*7620*/  BSSY B0, `(.L_x_123) ;  /* 0x0000009000007945 */ /* 0x000fe20003800000 */
[----:B------:R-:W-:Y:S11]  /*7630*/  ISETP.NE.AND P0, PT, R63, RZ, PT ;  /* 0x000000ff3f00720c */ /* 0x000ff60003f05270 */
[----:B------:R-:W-:Y:S05]  /*7640*/  @P1 IMAD R3, R61, 0x1000, R62 ;  /* 0x000010003d031824 */ /* 0x000fea00078e023e */
[----:B------:R-:W-:Y:S05]  /*7650*/  @P1 IADD3 R0, PT, PT, R3, UR44, RZ ;  /* 0x0000002c03001c10 */ /* 0x000fea000fffe0ff */
[----:B------:R-:W-:Y:S01]  /*7660*/  @P1 IMAD.IADD R0, R56, 0x1, R0 ;  /* 0x0000000138001824 */ /* 0x000fe200078e0200 */
[----:B------:R-:W-:Y:S06]  /*7670*/  @P0 BRA `(.L_x_124) ;  /* 0x00000000000c0947 */ /* 0x000fec0003800000 */
[----:B------:R-:W-:Y:S04]  /*7680*/  SHF.L.U32 R4, R55, 0x1f, RZ ;  /* 0x0000001f37047819 */ /* 0x000fe800000006ff */
[----:B------:R-:W1:Y:S02]  /*7690*/  SYNCS.PHASECHK.TRANS64.TRYWAIT P0, [R2+URZ+0x80], R4 ;  /* 0x00008004020075a7 */ /* 0x000e6400080011ff */
[----:B-1----:R-:W-:Y:S05]  /*76a0*/  @!P0 BRA `(.L_x_125) ;  /* 0x0000001c00f88947 */ /* 0x002fea0003800000 */
.L_x_124:
[----:B------:R-:W-:Y:S05]  /*76b0*/  BSYNC B0 ;  /* 0x0000000000007941 */ /* 0x000fea0003800000 */
.L_x_123:
[----:B------:R-:W-:Y:S02]  /*76c0*/  ISETP.NE.AND P0, PT, R64, RZ, PT ;  /* 0x000000ff4000720c */ /* 0x000fe40003f05270 */
[----:B------:R-:W-:Y:S11]  /*76d0*/  IADD3 R61, PT, PT, R61, 0x1, RZ ;  /* 0x000000013d3d7810 */ /* 0x000ff60007ffe0ff */
[----:B------:R-:W-:Y:S05]  /*76e0*/  @P0 WARPSYNC.ALL ;  /* 0x0000000000000948 */ /* 0x000fea0003800000 */
[----:B------:R4:W1:Y:S04]  /*76f0*/  @P0 LDSM.16.M88.4 R28, [R3+UR44+0x200] ;  /* 0x0002002c031c083b */ /* 0x0008680008000200 */
[----:B------:R4:W1:Y:S02]  /*7700*/  @P0 LDSM.16.M88.4 R36, [R0+0x200] ;  /* 0x000200000024083b */ /* 0x0008640000000200 */
.L_x_122:
[----:B------:R-:W-:Y:S05]  /*7710*/  BSYNC B1 ;  /* 0x0000000000017941 */ /* 0x000fea0003800000 */
.L_x_121:
[----:B----4-:R-:W-:Y:S05]  /*7720*/  VIADD R0, R25, 0x40 ;  /* 0x0000004019007836 */ /* 0x010fea0000000000 */
[----:B------:R-:W-:Y:S04]  /*7730*/  SHF.R.U32.HI R0, RZ, 0x15, R0 ;  /* 0x00000015ff007819 */ /* 0x000fe80000011600 */
[----:B------:R-:W-:Y:S11]  /*7740*/  LOP3.LUT P0, RZ, R0, 0x3, R46, 0x48, !PT ;  /* 0x0000000300ff7812 */ /* 0x000ff6000780482e */
[----:B------:R-:W-:Y:S02]  /*7750*/  @!UPT UIADD3 URZ, UPT, UPT, URZ, URZ, URZ ;  /* 0x000000fffffff290 */ /* 0x000fe4000fffe0ff */
[----:B------:R-:W-:Y:S05]  /*7760*/  @!P0 BRA `(.L_x_126) ;  /* 0x0000000000408947 */ /* 0x000fea0003800000 */
[----:B------:R-:W4:Y:S01]  /*7770*/  LDCU.64 UR8, c[0x4][0x70] ;  /* 0x01000e00ff0877ac */ /* 0x000f220008000a00 */
[----:B------:R-:W-:Y:S01]  /*7780*/  MOV R3, 0x0 ;  /* 0x0000000000037802 */ /* 0x000fe20000000f00 */
[----:B------:R-:W-:Y:S02]  /*7790*/  HFMA2 R12, -RZ, RZ, 0, 5.9604644775390625e-08 ;  /* 0x00000001ff0c7431 */ /* 0x000fe400000001ff */
[----:B---3--:R-:W-:Y:S02]  /*77a0*/  IMAD.MOV.U32 R8, RZ, RZ, 0x192 ;  /* 0x00000192ff087424 */ /* 0x008fe400078e00ff */
[----:B------:R-:W-:Y:S01]  /*77b0*/  IMAD.MOV.U32 R13, RZ, RZ, RZ ;  /* 0x000000ffff0d7224 */ /* 0x000fe200078e00ff */
[----:B------:R-:W3:Y:S01]  /*77c0*/  LDCU.64 UR6, c[0x4][0x78] ;  /* 0x01000f00ff0677ac */ /* 0x000ee20008000a00 */
[----:B-1----:R-:W1:Y:S01]  /*77d0*/  LDC.64 R2, c[0x4][R3] ;  /* 0x0100000003027b82 */ /* 0x002e620000000a00 */
[----:B------:R-:W5:Y:S01]  /*77e0*/  LDCU.64 UR4, c[0x4][0x10] ;  /* 0x01000200ff0477ac */ /* 0x000f620008000a00 */
[----:B----4-:R-:W-:Y:S01]  /*77f0*/  MOV R5, UR9 ;  /* 0x0000000900057c02 */ /* 0x010fe20008000f00 */
[----:B------:R-:W-:Y:S01]  /*7800*/  IMAD.U32 R4, RZ, RZ, UR8 ;  /* 0x00000008ff047e24 */ /* 0x000fe2000f8e00ff */
[----:B---3--:R-:W-:Y:S01]  /*7810*/  MOV R7, UR7 ;  /* 0x0000000700077c02 */ /* 0x008fe20008000f00 */
[----:B------:R-:W-:Y:S01]  /*7820*/  IMAD.U32 R6, RZ, RZ, UR6 ;  /* 0x00000006ff067e24 */ /* 0x000fe2000f8e00ff */
[----:B-----5:R-:W-:Y:S01]  /*7830*/  MOV R11, UR5 ;  /* 0x00000005000b7c02 */ /* 0x020fe20008000f00 */
[----:B------:R-:W-:Y:S02]  /*7840*/  IMAD.U32 R10, RZ, RZ, UR4 ;  /* 0x00000004ff0a7e24 */ /* 0x000fe4000f8e00ff */
[----:B------:R-:W-:Y:S07]  /*7850*/  LEPC R20, `(.L_x_126) ;  /* 0x000000001014794e */ /* 0x000fee0000000000 */
[----:B-12---:R-:W-:Y:S05]  /*7860*/  CALL.ABS.NOINC R2 ;  /* 0x0000000002007343 */ /* 0x006fea0003c00000 */
.L_x_126:
[----:B-1----:R-:W-:Y:S01]  /*7870*/  SHF.L.U32 R3, R28, 0x10, RZ ;  /* 0x000000101c037819 */ /* 0x002fe200000006ff */
[----:B------:R-:W-:Y:S05]  /*7880*/  WARPSYNC.ALL ;  /* 0x0000000000007948 */ /* 0x000fea0003800000 */
[----:B------:R-:W-:Y:S01]  /*7890*/  R2UR UR4, R25 ;  /* 0x00000000190472ca */ /* 0x000fe200000e0000 */
[----:B------:R-:W-:Y:S01]  /*78a0*/  BSSY.RECONVERGENT B0, `(.L_x_127) ;  /* 0x0000055000007945 */ /* 0x000fe20003800200 */
[C---:B------:R-:W-:Y:S02]  /*78b0*/  SHF.L.U32 R20, R29.reuse, 0x10, RZ ;  /* 0x000000101d147819 */ /* 0x040fe400000006ff */
[----:B------:R-:W-:Y:S02]  /*78c0*/  LOP3.LUT R21, R29, 0xffff0000, RZ, 0xc0, !PT ;  /* 0xffff00001d157812 */ /* 0x000fe400078ec0ff */
[----:B------:R-:W-:Y:S02]  /*78d0*/  ISETP.NE.AND P6, PT, R58, RZ, PT ;  /* 0x000000ff3a00720c */ /* 0x000fe40003fc5270 */
[----:B------:R-:W-:Y:S05]  /*78e0*/  ISETP.NE.AND P0, PT, R57, RZ, PT ;  /* 0x000000ff3900720c */ /* 0x000fea0003f05270 */
[----:B---3--:R-:W1:Y:S02]  /*78f0*/  LDTM.16dp256bit.x4 R4, tmem[UR4+0x40] ;  /* 0x00004004000479ee */ /* 0x008e640008120000 */
[----:B-1----:R-:W-:Y:S01]  /*7900*/  FMUL R0, R24, R4 ;  /* 0x0000000418007220 */ /* 0x002fe20000400000 */
[----:B------:R-:W-:Y:S01]  /*7910*/  LOP3.LUT R4, R28, 0xffff0000, RZ, 0xc0, !PT ;  /* 0xffff00001c047812 */ /* 0x000fe200078ec0ff */
[C---:B------:R-:W-:Y:S01]  /*7920*/  FMUL R2, R24.reuse, R5 ;  /* 0x0000000518027220 */ /* 0x040fe20000400000 */
        /* <DEDUP_REMOVED lines=26> */
[----:B------:R-:W-:Y:S01]  /*7ad0*/  FMUL R10, R24, R14 ;  /* 0x0000000e180a7220 */ /* 0x000fe20000400000 */
[----:B------:R-:W-:Y:S01]  /*7ae0*/  SHF.L.U32 R4, R39, 0x10, RZ ;  /* 0x0000001027047819 */ /* 0x000fe200000006ff */
[----:B------:R-:W-:Y:S01]  /*7af0*/  FFMA R11, R27, R16, R11 ;  /* 0x000000101b0b7223 */ /* 0x000fe2000000000b */
[----:B------:R-:W-:Y:S01]  /*7b00*/  LOP3.LUT R5, R39, 0xffff0000, RZ, 0xc0, !PT ;  /* 0xffff000027057812 */ /* 0x000fe200078ec0ff */
[----:B------:R-:W-:Y:S01]  /*7b10*/  FFMA R8, R27, R0, R8 ;  /* 0x000000001b087223 */ /* 0x000fe20000000008 */
[----:B------:R-:W-:Y:S01]  /*7b20*/  LOP3.LUT R0, R37, 0xffff0000, RZ, 0xc0, !PT ;  /* 0xffff000025007812 */ /* 0x000fe200078ec0ff */
[C---:B------:R-:W-:Y:S01]  /*7b30*/  FFMA R9, R27.reuse, R2, R9 ;  /* 0x000000021b097223 */ /* 0x040fe20000000009 */
[C---:B------:R-:W-:Y:S01]  /*7b40*/  SHF.L.U32 R2, R38.reuse, 0x10, RZ ;  /* 0x0000001026027819 */ /* 0x040fe200000006ff */
[----:B------:R-:W-:Y:S01]  /*7b50*/  FFMA R10, R27, R3, R10 ;  /* 0x000000031b0a7223 */ /* 0x000fe2000000000a */
[----:B------:R-:W-:Y:S01]  /*7b60*/  LOP3.LUT R3, R38, 0xffff0000, RZ, 0xc0, !PT ;  /* 0xffff000026037812 */ /* 0x000fe200078ec0ff */
[C---:B------:R-:W-:Y:S01]  /*7b70*/  FMUL R15, R24.reuse, R15 ;  /* 0x0000000f180f7220 */ /* 0x040fe20000400000 */
[----:B------:R-:W-:Y:S01]  /*7b80*/  F2FP.BF16.F32.PACK_AB R35, R11, R6 ;  /* 0x000000060b23723e */ /* 0x000fe200000010ff */
[C---:B------:R-:W-:Y:S01]  /*7b90*/  FMUL R13, R24.reuse, R17 ;  /* 0x00000011180d7220 */ /* 0x040fe20000400000 */
[C---:B------:R-:W-:Y:S01]  /*7ba0*/  FMUL R14, R24.reuse, R18 ;  /* 0x00000012180e7220 */ /* 0x040fe20000400000 */
[----:B------:R-:W-:Y:S01]  /*7bb0*/  FFMA R15, R27, R0, R15 ;  /* 0x000000001b0f7223 */ /* 0x000fe2000000000f */
[----:B------:R-:W-:Y:S01]  /*7bc0*/  FMUL R19, R24, R19 ;  /* 0x0000001318137220 */ /* 0x000fe20000400000 */
[----:B------:R1:W-:Y:S01]  /*7bd0*/  STSM.16.M88.4 [R60+0x2200], R32 ;  /* 0x002200203c007844 */ /* 0x0003e20000000200 */
[----:B------:R-:W-:Y:S01]  /*7be0*/  F2FP.BF16.F32.PACK_AB R8, R9, R8 ;  /* 0x000000080908723e */ /* 0x000fe200000010ff */
[----:B------:R-:W-:Y:S01]  /*7bf0*/  FFMA R12, R27, R2, R12 ;  /* 0x000000021b0c7223 */ /* 0x000fe2000000000c */
[----:B------:R-:W-:Y:S01]  /*7c00*/  F2FP.BF16.F32.PACK_AB R9, R15, R10 ;  /* 0x0000000a0f09723e */ /* 0x000fe200000010ff */
[C---:B------:R-:W-:Y:S01]  /*7c10*/  FFMA R13, R27.reuse, R3, R13 ;  /* 0x000000031b0d7223 */ /* 0x040fe2000000000d */
        /* <DEDUP_REMOVED lines=15> */
[----:B---3--:R-:W3:Y:S01]  /*7d10*/  FENCE.VIEW.ASYNC.S ;  /* 0x00000000000073c6 */ /* 0x008ee20000000000 */
[----:B------:R-:W-:Y:S01]  /*7d20*/  @P6 PRMT R0, R65, 0x654, R0 ;  /* 0x0000065441006816 */ /* 0x000fe20000000000 */
[----:B---3--:R-:W-:Y:S06]  /*7d30*/  BAR.SYNC.DEFER_BLOCKING 0x1, 0x80 ;  /* 0x0042000000007b1d */ /* 0x008fec0000010000 */
[----:B------:R-:W-:Y:S05]  /*7d40*/  @P0 BRA `(.L_x_128) ;  /* 0x0000000000280947 */ /* 0x000fea0003800000 */
[----:B------:R-:W3:Y:S01]  /*7d50*/  LDCU.64 UR6, c[0x0][0x348] ;  /* 0x00006900ff0677ac */ /* 0x000ee20008000a00 */
[----:B------:R-:W-:Y:S02]  /*7d60*/  UIADD3 UR9, UPT, UPT, UR49, 0x40, URZ ;  /* 0x0000004031097890 */ /* 0x000fe4000fffe0ff */
[----:B------:R-:W-:Y:S01]  /*7d70*/  UIADD3 UR8, UPT, UPT, UR44, 0x2200, URZ ;  /* 0x000022002c087890 */ /* 0x000fe2000fffe0ff */
[----:B------:R-:W-:Y:S01]  /*7d80*/  UMOV UR10, UR50 ;  /* 0x00000032000a7c82 */ /* 0x000fe20008000000 */
[----:B------:R-:W-:Y:S01]  /*7d90*/  UMOV UR11, UR36 ;  /* 0x00000024000b7c82 */ /* 0x000fe20008000000 */
[----:B---3--:R-:W-:Y:S04]  /*7da0*/  UIADD3 UR4, UP0, UPT, UR6, 0x680, URZ ;  /* 0x0000068006047890 */ /* 0x008fe8000ff1e0ff */
[----:B------:R-:W-:Y:S09]  /*7db0*/  UIADD3.X UR5, UPT, UPT, URZ, UR7, URZ, UP0, !UPT ;  /* 0x00000007ff057290 */ /* 0x000ff200087fe4ff */
[----:B------:R3:W-:Y:S01]  /*7dc0*/  UTMASTG.3D [UR8], [UR4] ;  /* 0x00000008040073b5 */ /* 0x0007e20008010000 */
[----:B------:R0:W-:Y:S01]  /*7dd0*/  UTMACMDFLUSH ;  /* 0x00000000000079b7 */ /* 0x0001e20000000000 */
[----:B---3--:R-:W-:Y:S04]  /*7de0*/  DEPBAR.LE SB0, 0x1 ;  /* 0x000080400000791a */ /* 0x008fe80000000000 */
.L_x_128:
[----:B------:R-:W-:Y:S05]  /*7df0*/  BSYNC.RECONVERGENT B0 ;  /* 0x0000000000007941 */ /* 0x000fea0003800200 */
.L_x_127:
        /* <DEDUP_REMOVED lines=8> */
[----:B---3--:R-:W-:Y:S06]  /*7e80*/  @!P6 BRA `(.L_x_130) ;  /* 0x000000000040e947 */ /* 0x008fec0003800000 */
        /* <DEDUP_REMOVED lines=8> */
[----:B------:R-:W3:Y:S02]  /*7f10*/  SYNCS.PHASECHK.TRANS64.TRYWAIT P0, [R3+URZ+0x80], R0 ;  /* 0x00008000030075a7 */ /* 0x000ee400080011ff */
[----:B---3--:R-:W-:Y:S05]  /*7f20*/  @!P0 BRA `(.L_x_133) ;  /* 0x0000001400ec8947 */ /* 0x008fea0003800000 */
.L_x_132:
[----:B------:R-:W-:Y:S05]  /*7f30*/  BSYNC B0 ;  /* 0x0000000000007941 */ /* 0x000fea0003800000 */
.L_x_131:
[----:B------:R-:W-:Y:S11]  /*7f40*/  ISETP.NE.AND P0, PT, R64, RZ, PT ;  /* 0x000000ff4000720c */ /* 0x000ff60003f05270 */
[----:B------:R-:W-:Y:S02]  /*7f50*/  @!UPT UIADD3 URZ, UPT, UPT, URZ, URZ, URZ ;  /* 0x000000fffffff290 */ /* 0x000fe4000fffe0ff */
[----:B------:R-:W-:Y:S05]  /*7f60*/  @P0 WARPSYNC.ALL ;  /* 0x0000000000000948 */ /* 0x000fea0003800000 */
[----:B------:R4:W1:Y:S04]  /*7f70*/  @P0 LDSM.16.M88.4 R28, [R61+UR44+0x200] ;  /* 0x0002002c3d1c083b */ /* 0x0008680008000200 */
[----:B------:R4:W1:Y:S02]  /*7f80*/  @P0 LDSM.16.M88.4 R36, [R2+0x200] ;  /* 0x000200000224083b */ /* 0x0008640000000200 */
.L_x_130:
[----:B------:R-:W-:Y:S05]  /*7f90*/  BSYNC B1 ;  /* 0x0000000000017941 */ /* 0x000fea0003800000 */
.L_x_129:
[----:B---3--:R-:W-:Y:S05]  /*7fa0*/  VIADD R0, R25, 0x60 ;  /* 0x0000006019007836 */ /* 0x008fea0000000000 */
[----:B------:R-:W-:Y:S04]  /*7fb0*/  SHF.R.U32.HI R0, RZ, 0x15, R0 ;  /* 0x00000015ff007819 */ /* 0x000fe80000011600 */
[----:B------:R-:W-:Y:S11]  /*7fc0*/  LOP3.LUT P0, RZ, R0, 0x3, R46, 0x48, !PT ;  /* 0x0000000300ff7812 */ /* 0x000ff6000780482e */
[----:B------:R-:W-:Y:S02]  /*7fd0*/  @!UPT UIADD3 URZ, UPT, UPT, URZ, URZ, URZ ;  /* 0x000000fffffff290 */ /* 0x000fe4000fffe0ff */
[----:B------:R-:W-:Y:S05]  /*7fe0*/  @!P0 BRA `(.L_x_134) ;  /* 0x0000000000408947 */ /* 0x000fea0003800000 */
[----:B------:R-:W3:Y:S01]  /*7ff0*/  LDCU.64 UR8, c[0x4][0x70] ;  /* 0x01000e00ff0877ac */ /* 0x000ee20008000a00 */
[----:B------:R-:W-:Y:S01]  /*8000*/  MOV R3, 0x0 ;  /* 0x0000000000037802 */ /* 0x000fe20000000f00 */
[----:B------:R-:W-:Y:S02]  /*8010*/  HFMA2 R12, -RZ, RZ, 0, 5.9604644775390625e-08 ;  /* 0x00000001ff0c7431 */ /* 0x000fe400000001ff */
[----:B-1----:R-:W-:Y:S02]  /*8020*/  IMAD.MOV.U32 R8, RZ, RZ, 0x192 ;  /* 0x00000192ff087424 */ /* 0x002fe400078e00ff */
[----:B------:R-:W-:Y:S01]  /*8030*/  IMAD.MOV.U32 R13, RZ, RZ, RZ ;  /* 0x000000ffff0d7224 */ /* 0x000fe200078e00ff */
[----:B------:R-:W1:Y:S01]  /*8040*/  LDCU.64 UR6, c[0x4][0x78] ;  /* 0x01000f00ff0677ac */ /* 0x000e620008000a00 */
[----:B----4-:R-:W4:Y:S01]  /*8050*/  LDC.64 R2, c[0x4][R3] ;  /* 0x0100000003027b82 */ /* 0x010f220000000a00 */
        /* <DEDUP_REMOVED lines=9> */
.L_x_134:
[----:B------:R-:W-:Y:S01]  /*80f0*/  ISETP.NE.AND P0, PT, R57, RZ, PT ;  /* 0x000000ff3900720c */ /* 0x000fe20003f05270 */
[----:B------:R-:W-:Y:S05]  /*8100*/  WARPSYNC.ALL ;  /* 0x0000000000007948 */ /* 0x000fea0003800000 */
[----:B------:R-:W-:Y:S01]  /*8110*/  R2UR UR4, R25 ;  /* 0x00000000190472ca */ /* 0x000fe200000e0000 */
[----:B------:R-:W3:Y:S01]  /*8120*/  S2UR UR5, SR_CgaCtaId ;  /* 0x00000000000579c3 */ /* 0x000ee20000008800 */
[C---:B-1----:R-:W-:Y:S01]  /*8130*/  SHF.L.U32 R0, R28.reuse, 0x10, RZ ;  /* 0x000000101c007819 */ /* 0x042fe200000006ff */
[----:B------:R-:W-:Y:S01]  /*8140*/  BSSY.RECONVERGENT B0, `(.L_x_135) ;  /* 0x0000052000007945 */ /* 0x000fe20003800200 */
[----:B----4-:R-:W-:Y:S02]  /*8150*/  LOP3.LUT R2, R28, 0xffff0000, RZ, 0xc0, !PT ;  /* 0xffff00001c027812 */ /* 0x010fe400078ec0ff */
[C---:B------:R-:W-:Y:S02]  /*8160*/  SHF.L.U32 R3, R29.reuse, 0x10, RZ ;  /* 0x000000101d037819 */ /* 0x040fe400000006ff */
[----:B------:R-:W-:Y:S02]  /*8170*/  LOP3.LUT R20, R29, 0xffff0000, RZ, 0xc0, !PT ;  /* 0xffff00001d147812 */ /* 0x000fe400078ec0ff */
[C---:B------:R-:W-:Y:S02]  /*8180*/  SHF.L.U32 R21, R30.reuse, 0x10, RZ ;  /* 0x000000101e157819 */ /* 0x040fe400000006ff */
[----:B------:R-:W-:Y:S01]  /*8190*/  LOP3.LUT R25, R30, 0xffff0000, RZ, 0xc0, !PT ;  /* 0xffff00001e197812 */ /* 0x000fe200078ec0ff */
[----:B------:R-:W1:Y:S01]  /*81a0*/  LDTM.16dp256bit.x4 R4, tmem[UR4+0x60] ;  /* 0x00006004000479ee */ /* 0x000e620008120000 */
[----:B------:R-:W-:Y:S01]  /*81b0*/  R2UR UR4, R26 ;  /* 0x000000001a0472ca */ /* 0x000fe200000e0000 */
[----:B------:R-:W-:Y:S01]  /*81c0*/  NOP ;  /* 0x0000000000007918 */ /* 0x000fe20000000000 */
[C---:B------:R-:W-:Y:S02]  /*81d0*/  SHF.L.U32 R26, R31.reuse, 0x10, RZ ;  /* 0x000000101f1a7819 */ /* 0x040fe400000006ff */
[----:B------:R-:W-:Y:S02]  /*81e0*/  LOP3.LUT R28, R31, 0xffff0000, RZ, 0xc0, !PT ;  /* 0xffff00001f1c7812 */ /* 0x000fe400078ec0ff */
[C---:B------:R-:W-:Y:S02]  /*81f0*/  SHF.L.U32 R29, R36.reuse, 0x10, RZ ;  /* 0x00000010241d7819 */ /* 0x040fe400000006ff */
[----:B------:R-:W-:Y:S02]  /*8200*/  LOP3.LUT R30, R36, 0xffff0000, RZ, 0xc0, !PT ;  /* 0xffff0000241e7812 */ /* 0x000fe400078ec0ff */
[C---:B------:R-:W-:Y:S02]  /*8210*/  SHF.L.U32 R31, R37.reuse, 0x10, RZ ;  /* 0x00000010251f7819 */ /* 0x040fe400000006ff */
[----:B------:R-:W-:Y:S01]  /*8220*/  LOP3.LUT R32, R37, 0xffff0000, RZ, 0xc0, !PT ;  /* 0xffff000025207812 */ /* 0x000fe200078ec0ff */
[----:B------:R-:W-:Y:S01]  /*8230*/  UIADD3 UR4, UPT, UPT, UR4, 0x110, URZ ;  /* 0x0000011004047890 */ /* 0x000fe2000fffe0ff */
[C---:B------:R-:W-:Y:S02]  /*8240*/  SHF.L.U32 R33, R38.reuse, 0x10, RZ ;  /* 0x0000001026217819 */ /* 0x040fe400000006ff */
[----:B------:R-:W-:Y:S02]  /*8250*/  LOP3.LUT R34, R38, 0xffff0000, RZ, 0xc0, !PT ;  /* 0xffff000026227812 */ /* 0x000fe400078ec0ff */
[C---:B------:R-:W-:Y:S02]  /*8260*/  SHF.L.U32 R35, R39.reuse, 0x10, RZ ;  /* 0x0000001027237819 */ /* 0x040fe400000006ff */
[----:B------:R-:W-:Y:S01]  /*8270*/  LOP3.LUT R36, R39, 0xffff0000, RZ, 0xc0, !PT ;  /* 0xffff000027247812 */ /* 0x000fe200078ec0ff */
[C---:B-1----:R-:W-:Y:S01]  /*8280*/  FMUL R4, R24.reuse, R4 ;  /* 0x0000000418047220 */ /* 0x042fe20000400000 */
[----:B---3--:R-:W-:Y:S01]  /*8290*/  UPRMT UR4, UR5, 0x654, UR4 ;  /* 0x0000065405047896 */ /* 0x008fe20008000004 */
[C---:B------:R-:W-:Y:S01]  /*82a0*/  FMUL R5, R24.reuse, R5 ;  /* 0x0000000518057220 */ /* 0x040fe20000400000 */
[C---:B------:R-:W-:Y:S01]  /*82b0*/  FMUL R6, R24.reuse, R6 ;  /* 0x0000000618067220 */ /* 0x040fe20000400000 */
[C---:B------:R-:W-:Y:S01]  /*82c0*/  FFMA R4, R27.reuse, R0, R4 ;  /* 0x000000001b047223 */ /* 0x040fe20000000004 */
[C---:B------:R-:W-:Y:S01]  /*82d0*/  FMUL R7, R24.reuse, R7 ;  /* 0x0000000718077220 */ /* 0x040fe20000400000 */
[C---:B------:R-:W-:Y:S01]  /*82e0*/  FFMA R5, R27.reuse, R2, R5 ;  /* 0x000000021b057223 */ /* 0x040fe20000000005 */
[C---:B------:R-:W-:Y:S01]  /*82f0*/  FFMA R6, R27.reuse, R3, R6 ;  /* 0x000000031b067223 */ /* 0x040fe20000000006 */
[C---:B------:R-:W-:Y:S01]  /*8300*/  FMUL R8, R24.reuse, R8 ;  /* 0x0000000818087220 */ /* 0x040fe20000400000 */
[----:B------:R-:W-:Y:S01]  /*8310*/  FFMA R7, R27, R20, R7 ;  /* 0x000000141b077223 */ /* 0x000fe20000000007 */
[----:B------:R-:W-:Y:S01]  /*8320*/  SYNCS.ARRIVE.TRANS64.RED.A1T0 RZ, [UR4], RZ ;  /* 0x000000ffffff79a7 */ /* 0x000fe20008100404 */
[----:B------:R-:W-:Y:S01]  /*8330*/  F2FP.BF16.F32.PACK_AB R4, R5, R4 ;  /* 0x000000040504723e */ /* 0x000fe200000010ff */
[----:B------:R-:W-:Y:S01]  /*8340*/  FFMA R8, R27, R21, R8 ;  /* 0x000000151b087223 */ /* 0x000fe20000000008 */
[C---:B------:R-:W-:Y:S01]  /*8350*/  FMUL R9, R24.reuse, R9 ;  /* 0x0000000918097220 */ /* 0x040fe20000400000 */
[----:B------:R-:W-:Y:S01]  /*8360*/  F2FP.BF16.F32.PACK_AB R5, R7, R6 ;  /* 0x000000060705723e */ /* 0x000fe200000010ff */
[C---:B------:R-:W-:Y:S01]  /*8370*/  FMUL R0, R24.reuse, R10 ;  /* 0x0000000a18007220 */ /* 0x040fe20000400000 */
[C---:B------:R-:W-:Y:S01]  /*8380*/  FMUL R2, R24.reuse, R11 ;  /* 0x0000000b18027220 */ /* 0x040fe20000400000 */
[C---:B------:R-:W-:Y:S01]  /*8390*/  FMUL R3, R24.reuse, R12 ;  /* 0x0000000c18037220 */ /* 0x040fe20000400000 */
[C---:B------:R-:W-:Y:S01]  /*83a0*/  FFMA R9, R27.reuse, R25, R9 ;  /* 0x000000191b097223 */ /* 0x040fe20000000009 */
[C---:B------:R-:W-:Y:S01]  /*83b0*/  FMUL R10, R24.reuse, R13 ;  /* 0x0000000d180a7220 */ /* 0x040fe20000400000 */
[C---:B------:R-:W-:Y:S01]  /*83c0*/  FFMA R0, R27.reuse, R26, R0 ;  /* 0x0000001a1b007223 */ /* 0x040fe20000000000 */
[C---:B------:R-:W-:Y:S01]  /*83d0*/  FMUL R11, R24.reuse, R14 ;  /* 0x0000000e180b7220 */ /* 0x040fe20000400000 */
[C---:B------:R-:W-:Y:S01]  /*83e0*/  FFMA R2, R27.reuse, R28, R2 ;  /* 0x0000001c1b027223 */ /* 0x040fe20000000002 */
[C---:B------:R-:W-:Y:S01]  /*83f0*/  FMUL R15, R24.reuse, R15 ;  /* 0x0000000f180f7220 */ /* 0x040fe20000400000 */
[C---:B------:R-:W-:Y:S01]  /*8400*/  FMUL R12, R24.reuse, R16 ;  /* 0x00000010180c7220 */ /* 0x040fe20000400000 */
[C---:B------:R-:W-:Y:S01]  /*8410*/  FFMA R3, R27.reuse, R29, R3 ;  /* 0x0000001d1b037223 */ /* 0x040fe20000000003 */
[C---:B------:R-:W-:Y:S01]  /*8420*/  FMUL R13, R24.reuse, R17 ;  /* 0x00000011180d7220 */ /* 0x040fe20000400000 */
[C---:B------:R-:W-:Y:S01]  /*8430*/  FFMA R10, R27.reuse, R30, R10 ;  /* 0x0000001e1b0a7223 */ /* 0x040fe2000000000a */
[C---:B------:R-:W-:Y:S01]  /*8440*/  FMUL R14, R24.reuse, R18 ;  /* 0x00000012180e7220 */ /* 0x040fe20000400000 */
[C---:B------:R-:W-:Y:S01]  /*8450*/  FFMA R11, R27.reuse, R31, R11 ;  /* 0x0000001f1b0b7223 */ /* 0x040fe2000000000b */
[C---:B------:R-:W-:Y:S01]  /*8460*/  FFMA R15, R27.reuse, R32, R15 ;  /* 0x000000201b0f7223 */ /* 0x040fe2000000000f */
[----:B------:R-:W-:Y:S01]  /*8470*/  FMUL R19, R24, R19 ;  /* 0x0000001318137220 */ /* 0x000fe20000400000 */
[C---:B------:R-:W-:Y:S01]  /*8480*/  FFMA R12, R27.reuse, R33, R12 ;  /* 0x000000211b0c7223 */ /* 0x040fe2000000000c */
[C---:B------:R-:W-:Y:S01]  /*8490*/  FFMA R13, R27.reuse, R34, R13 ;  /* 0x000000221b0d7223 */ /* 0x040fe2000000000d */
[C---:B------:R-:W-:Y:S01]  /*84a0*/  FFMA R14, R27.reuse, R35, R14 ;  /* 0x000000231b0e7223 */ /* 0x040fe2000000000e */
[----:B------:R-:W-:Y:S01]  /*84b0*/  FFMA R19, R27, R36, R19 ;  /* 0x000000241b137223 */ /* 0x000fe20000000013 */
[----:B------:R-:W-:Y:S02]  /*84c0*/  F2FP.BF16.F32.PACK_AB R6, R9, R8 ;  /* 0x000000080906723e */ /* 0x000fe400000010ff */
        /* <DEDUP_REMOVED lines=25> */
.L_x_136:
[----:B------:R-:W-:Y:S05]  /*8660*/  BSYNC.RECONVERGENT B0 ;  /* 0x0000000000007941 */ /* 0x000fea0003800200 */
.L_x_135:
[----:B------:R-:W-:Y:S01]  /*8670*/  BAR.SYNC.DEFER_BLOCKING 0x1, 0x80 ;  /* 0x0042000000007b1d */ /* 0x000fe20000010000 */
[----:B------:R-:W-:Y:S01]  /*8680*/  UISETP.NE.AND UP0, UPT, UR47, -0x4, UPT ;  /* 0xfffffffc2f00788c */ /* 0x000fe2000bf05270 */
[----:B------:R-:W-:Y:S08]  /*8690*/  IADD3 R22, PT, PT, R22, 0x1, RZ ;  /* 0x0000000116167810 */ /* 0x000ff00007ffe0ff */
[----:B------:R-:W-:Y:S05]  /*86a0*/  BRA.U !UP0, `(.L_x_137) ;  /* 0x0000000108247547 */ /* 0x000fea000b800000 */
[----:B------:R-:W-:Y:S01]  /*86b0*/  ISETP.NE.AND P0, PT, R58, RZ, PT ;  /* 0x000000ff3a00720c */ /* 0x000fe20003f05270 */
[----:B------:R-:W-:Y:S01]  /*86c0*/  IMAD.U32 R0, RZ, RZ, UR46 ;  /* 0x0000002eff007e24 */ /* 0x000fe2000f8e00ff */
[----:B------:R-:W-:Y:S04]  /*86d0*/  UIADD3 UR4, UPT, UPT, UR46, 0x1, URZ ;  /* 0x000000012e047890 */ /* 0x000fe8000fffe0ff */
[----:B------:R-:W-:Y:S04]  /*86e0*/  UISETP.NE.AND UP0, UPT, UR4, 0x4, UPT ;  /* 0x000000040400788c */ /* 0x000fe8000bf05270 */
[----:B------:R-:W-:Y:S03]  /*86f0*/  USEL UR46, UR4, URZ, UP0 ;  /* 0x000000ff042e7287 */ /* 0x000fe60008000000 */
[----:B------:R-:W-:Y:S05]  /*8700*/  @P0 LEA R0, R0, UR44, 0x3 ;  /* 0x0000002c00000c11 */ /* 0x000fea000f8e18ff */
[----:B------:R-:W-:Y:S05]  /*8710*/  @P0 VIADD R0, R0, 0xa0 ;  /* 0x000000a000000836 */ /* 0x000fea0000000000 */
[----:B------:R-:W-:Y:S04]  /*8720*/  @P0 PRMT R0, R65, 0x654, R0 ;  /* 0x0000065441000816 */ /* 0x000fe80000000000 */
[----:B------:R3:W-:Y:S03]  /*8730*/  @P0 SYNCS.ARRIVE.TRANS64.RED.A1T0 RZ, [R0+URZ], RZ ;  /* 0x000000ff00ff09a7 */ /* 0x0007e600081004ff */
.L_x_137:
[----:B------:R-:W-:Y:S01]  /*8740*/  R2UR UR5, R47 ;  /* 0x000000002f0572ca */ /* 0x000fe200000e0000 */
[----:B------:R-:W-:Y:S01]  /*8750*/  UISETP.NE.AND UP0, UPT, UR61, URZ, UPT ;  /* 0x000000ff3d00728c */ /* 0x000fe2000bf05270 */
[----:B------:R-:W-:Y:S01]  /*8760*/  R2UR UR4, R48 ;  /* 0x00000000300472ca */ /* 0x000fe200000e0000 */
[----:B------:R-:W-:Y:S01]  /*8770*/  UIADD3 UR47, UPT, UPT, UR47, 0x4, URZ ;  /* 0x000000042f2f7890 */ /* 0x000fe2000fffe0ff */
[----:B------:R-:W-:Y:S01]  /*8780*/  ISETP.NE.AND P0, PT, R52, 0x2, PT ;  /* 0x000000023400780c */ /* 0x000fe20003f05270 */
[----:B------:R-:W-:Y:S01]  /*8790*/  UMOV UR36, UR60 ;  /* 0x0000003c00247c82 */ /* 0x000fe20008000000 */
[----:B------:R-:W-:Y:S02]  /*87a0*/  ISETP.NE.AND P1, PT, R22, 0x4, PT ;  /* 0x000000041600780c */ /* 0x000fe40003f25270 */
[----:B------:R-:W-:Y:S02]  /*87b0*/  SEL R2, RZ, 0x1, P0 ;  /* 0x00000001ff027807 */ /* 0x000fe40000000000 */
[----:B---3--:R-:W-:Y:S02]  /*87c0*/  SEL R0, RZ, 0x1, P1 ;  /* 0x00000001ff007807 */ /* 0x008fe40000800000 */
[----:B------:R-:W-:Y:S01]  /*87d0*/  LOP3.LUT R53, R53, R2, RZ, 0x3c, !PT ;  /* 0x0000000235357212 */ /* 0x000fe200078e3cff */
[----:B------:R-:W-:Y:S01]  /*87e0*/  UIADD3 UR20, UPT, UPT, UR37, UR5, URZ ;  /* 0x0000000525147290 */ /* 0x000fe2000fffe0ff */
[----:B------:R-:W-:Y:S01]  /*87f0*/  LOP3.LUT R54, R54, R0, RZ, 0x3c, !PT ;  /* 0x0000000036367212 */ /* 0x000fe200078e3cff */
[----:B------:R-:W-:Y:S01]  /*8800*/  UIADD3 UR16, UPT, UPT, UR38, UR4, URZ ;  /* 0x0000000426107290 */ /* 0x000fe2000fffe0ff */
[----:B------:R-:W-:Y:S02]  /*8810*/  SEL R52, R52, RZ, P0 ;  /* 0x000000ff34347207 */ /* 0x000fe40000000000 */
[----:B------:R-:W-:Y:S01]  /*8820*/  SEL R22, R22, RZ, P1 ;  /* 0x000000ff16167207 */ /* 0x000fe20000800000 */
[----:B------:R-:W-:Y:S08]  /*8830*/  BRA.U UP0, `(.L_x_138) ;  /* 0xffffffcd00b07547 */ /* 0x000ff0000b83ffff */
[----:B------:R-:W-:-:S13]  /*8840*/  R2UR UR4, R49 ;  /* 0x00000000310472ca */ /* 0x000fda00000e0000 */
[----:B------:R-:W-:-:S09]  /*8850*/  UISETP.NE.AND UP0, UPT, UR4, URZ, UPT ;  /* 0x000000ff0400728c */ /* 0x000fd2000bf05270 */
[----:B------:R-:W-:Y:S05]  /*8860*/  BRA.U !UP0, `(.L_x_139) ;  /* 0x0000000108487547 */ /* 0x000fea000b800000 */
[----:B------:R-:W3:Y:S02]  /*8870*/  LDCU.64 UR4, c[0x0][0x890] ;  /* 0x00011200ff0477ac */ /* 0x000ee40008000a00 */
[----:B---3--:R-:W-:-:S04]  /*8880*/  UISETP.NE.U32.AND UP0, UPT, UR4, URZ, UPT ;  /* 0x000000ff0400728c */ /* 0x008fc8000bf05070 */
[----:B------:R-:W-:-:S09]  /*8890*/  UISETP.NE.AND.EX UP0, UPT, UR5, URZ, UPT, UP0 ;  /* 0x000000ff0500728c */ /* 0x000fd2000bf05300 */
[----:B------:R-:W-:Y:S05]  /*88a0*/  BRA.U UP0, `(.L_x_140) ;  /* 0x00000001000c7547 */ /* 0x000fea000b800000 */
[----:B------:R-:W-:-:S13]  /*88b0*/  FSETP.NEU.AND P0, PT, R27, RZ, PT ;  /* 0x000000ff1b00720b */ /* 0x000fda0003f0d000 */
[----:B------:R-:W-:Y:S05]  /*88c0*/  @!P0 EXIT ;  /* 0x000000000000894d */ /* 0x000fea0003800000 */
[----:B------:R-:W-:Y:S05]  /*88d0*/  BRA `(.L_x_139) ;  /* 0x00000000002c7947 */ /* 0x000fea0003800000 */
.L_x_140:
[----:B------:R-:W-:Y:S01]  /*88e0*/  ISETP.NE.AND P0, PT, R51, RZ, PT ;  /* 0x000000ff3300720c */ /* 0x000fe20003f05270 */
[----:B------:R-:W-:-:S12]  /*88f0*/  BSSY.RECONVERGENT B0, `(.L_x_139) ;  /* 0x0000009000007945 */ /* 0x000fd80003800200 */
[----:B------:R-:W-:Y:S05]  /*8900*/  @P0 BRA `(.L_x_141) ;  /* 0x0000000000140947 */ /* 0x000fea0003800000 */
[----:B------:R-:W3:Y:S02]  /*8910*/  LDCU.64 UR4, c[0x0][0x888] ;  /* 0x00011100ff0477ac */ /* 0x000ee40008000a00 */
[----:B---3--:R-:W-:-:S04]  /*8920*/  ISETP.NE.U32.AND P0, PT, RZ, UR4, PT ;  /* 0x00000004ff007c0c */ /* 0x008fc8000bf05070 */
[----:B------:R-:W-:-:S13]  /*8930*/  ISETP.NE.AND.EX P0, PT, RZ, UR5, PT, P0 ;  /* 0x00000005ff007c0c */ /* 0x000fda000bf05300 */
[----:B------:R-:W-:Y:S05]  /*8940*/  @!P0 EXIT ;  /* 0x000000000000894d */ /* 0x000fea0003800000 */
[----:B------:R-:W-:Y:S05]  /*8950*/  BRA `(.L_x_142) ;  /* 0x0000000000087947 */ /* 0x000fea0003800000 */
.L_x_141:
[----:B------:R-:W-:-:S13]  /*8960*/  FSETP.NEU.AND P0, PT, R27, RZ, PT ;  /* 0x000000ff1b00720b */ /* 0x000fda0003f0d000 */
[----:B------:R-:W-:Y:S05]  /*8970*/  @!P0 EXIT ;  /* 0x000000000000894d */ /* 0x000fea0003800000 */
.L_x_142:
[----:B------:R-:W-:Y:S05]  /*8980*/  BSYNC.RECONVERGENT B0 ;  /* 0x0000000000007941 */ /* 0x000fea0003800200 */
.L_x_139:
[----:B------:R-:W3:Y:S01]  /*8990*/  S2UR UR5, SR_CgaCtaId ;  /* 0x00000000000579c3 */ /* 0x000ee20000008800 */
[----:B------:R-:W-:Y:S01]  /*89a0*/  ULEA UR4, UR46, UR44, 0x3 ;  /* 0x0000002c2e047291 */ /* 0x000fe2000f8e18ff */
[----:B------:R-:W-:-:S04]  /*89b0*/  DEPBAR.LE SB0, 0x0 ;  /* 0x000080000000791a */ /* 0x000fc80000000000 */
[----:B------:R-:W-:-:S04]  /*89c0*/  UIADD3 UR4, UPT, UPT, UR4, 0xa0, URZ ;  /* 0x000000a004047890 */ /* 0x000fc8000fffe0ff */
[----:B---3--:R-:W-:-:S09]  /*89d0*/  UPRMT UR4, UR5, 0x654, UR4 ;  /* 0x0000065405047896 */ /* 0x008fd20008000004 */
[----:B------:R-:W-:Y:S01]  /*89e0*/  SYNCS.ARRIVE.TRANS64.RED.A1T0 RZ, [UR4], RZ ;  /* 0x000000ffffff79a7 */ /* 0x000fe20008100404 */
[----:B------:R-:W-:Y:S05]  /*89f0*/  EXIT ;  /* 0x000000000000794d */ /* 0x000fea0003800000 */
.L_x_25:
[----:B--2---:R2:W3:Y:S02]  /*8a00*/  SYNCS.PHASECHK.TRANS64.TRYWAIT P0, [R0+URZ+0x140], R2 ;  /* 0x00014002000075a7 */ /* 0x0044e400080011ff */
[----:B---3--:R-:W-:Y:S05]  /*8a10*/  @!P0 NANOSLEEP.SYNCS 0x989680 ;  /* 0x009896800000895d */ /* 0x008fea0003900000 */
[----:B------:R-:W3:Y:S02]  /*8a20*/  @!P0 SYNCS.PHASECHK.TRANS64 P0, [R0+URZ+0x140], R2 ;  /* 0x00014002000085a7 */ /* 0x000ee400080010ff */
[----:B---3--:R-:W-:Y:S05]  /*8a30*/  @!P0 BRA `(.L_x_25) ;  /* 0xfffffffc00f08947 */ /* 0x008fea000383ffff */
[----:B------:R-:W-:Y:S05]  /*8a40*/  BRA `(.L_x_143) ;  /* 0xffffff90002c7947 */ /* 0x000fea000383ffff */
.L_x_28:
[----:B--2---:R-:W-:-:S07]  /*8a50*/  MOV R0, UR33 ;  /* 0x0000002100007c02 */ /* 0x004fce0008000f00 */
.L_x_144:
[----:B--2---:R2:W3:Y:S02]  /*8a60*/  SYNCS.PHASECHK.TRANS64.TRYWAIT P0, [R0+URZ+0x40], R3 ;  /* 0x00004003000075a7 */ /* 0x0044e400080011ff */
[----:B---3--:R-:W-:Y:S05]  /*8a70*/  @!P0 NANOSLEEP.SYNCS 0x989680 ;  /* 0x009896800000895d */ /* 0x008fea0003900000 */
[----:B------:R-:W3:Y:S02]  /*8a80*/  @!P0 SYNCS.PHASECHK.TRANS64 P0, [R0+URZ+0x40], R3 ;  /* 0x00004003000085a7 */ /* 0x000ee400080010ff */
[----:B---3--:R-:W-:Y:S05]  /*8a90*/  @!P0 BRA `(.L_x_144) ;  /* 0xfffffffc00f08947 */ /* 0x008fea000383ffff */
[----:B------:R-:W-:Y:S05]  /*8aa0*/  BRA `(.L_x_27) ;  /* 0xffffff90006c7947 */ /* 0x000fea000383ffff */
.L_x_35:
[----:B-1----:R-:W-:-:S07]  /*8ab0*/  MOV R0, UR17 ;  /* 0x0000001100007c02 */ /* 0x002fce0008000f00 */
.L_x_145:
[----:B-1----:R1:W2:Y:S02]  /*8ac0*/  SYNCS.PHASECHK.TRANS64.TRYWAIT P0, [R0+URZ+0x40], R3 ;  /* 0x00004003000075a7 */ /* 0x0022a400080011ff */
[----:B--2---:R-:W-:Y:S05]  /*8ad0*/  @!P0 NANOSLEEP.SYNCS 0x989680 ;  /* 0x009896800000895d */ /* 0x004fea0003900000 */
[----:B------:R-:W2:Y:S02]  /*8ae0*/  @!P0 SYNCS.PHASECHK.TRANS64 P0, [R0+URZ+0x40], R3 ;  /* 0x00004003000085a7 */ /* 0x000ea400080010ff */
[----:B--2---:R-:W-:Y:S05]  /*8af0*/  @!P0 BRA `(.L_x_145) ;  /* 0xfffffffc00f08947 */ /* 0x004fea000383ffff */
[----:B------:R-:W-:Y:S05]  /*8b00*/  BRA `(.L_x_34) ;  /* 0xffffff94002c7947 */ /* 0x000fea000383ffff */
.L_x_40:
[----:B-1----:R1:W2:Y:S02]  /*8b10*/  SYNCS.PHASECHK.TRANS64.TRYWAIT P0, [R3+URZ+0xd0], R0 ;  /* 0x0000d000030075a7 */ /* 0x0022a400080011ff */
[----:B--2---:R-:W-:Y:S05]  /*8b20*/  @!P0 NANOSLEEP.SYNCS 0x989680 ;  /* 0x009896800000895d */ /* 0x004fea0003900000 */
[----:B------:R-:W2:Y:S02]  /*8b30*/  @!P0 SYNCS.PHASECHK.TRANS64 P0, [R3+URZ+0xd0], R0 ;  /* 0x0000d000030085a7 */ /* 0x000ea400080010ff */
[----:B--2---:R-:W-:Y:S05]  /*8b40*/  @!P0 BRA `(.L_x_40) ;  /* 0xfffffffc00f08947 */ /* 0x004fea000383ffff */
[----:B------:R-:W-:Y:S05]  /*8b50*/  BRA `(.L_x_146) ;  /* 0xffffff9400cc7947 */ /* 0x000fea000383ffff */
.L_x_44:
[----:B------:R-:W-:-:S07]  /*8b60*/  MOV R0, UR4 ;  /* 0x0000000400007c02 */ /* 0x000fce0008000f00 */
.L_x_147:
[----:B-1----:R1:W2:Y:S02]  /*8b70*/  SYNCS.PHASECHK.TRANS64.TRYWAIT P0, [R0+URZ], R2 ;  /* 0x00000002000075a7 */ /* 0x0022a400080011ff */
[----:B--2---:R-:W-:Y:S05]  /*8b80*/  @!P0 NANOSLEEP.SYNCS 0x989680 ;  /* 0x009896800000895d */ /* 0x004fea0003900000 */
[----:B------:R-:W2:Y:S02]  /*8b90*/  @!P0 SYNCS.PHASECHK.TRANS64 P0, [R0+URZ], R2 ;  /* 0x00000002000085a7 */ /* 0x000ea400080010ff */
[----:B--2---:R-:W-:Y:S05]  /*8ba0*/  @!P0 BRA `(.L_x_147) ;  /* 0xfffffffc00f08947 */ /* 0x004fea000383ffff */
[----:B------:R-:W-:Y:S05]  /*8bb0*/  BRA `(.L_x_148) ;  /* 0xffffff9c00787947 */ /* 0x000fea000383ffff */
.L_x_45:
[----:B------:R-:W-:-:S07]  /*8bc0*/  MOV R0, UR5 ;  /* 0x0000000500007c02 */ /* 0x000fce0008000f00 */
.L_x_149:
[----:B-1----:R1:W2:Y:S02]  /*8bd0*/  SYNCS.PHASECHK.TRANS64.TRYWAIT P0, [R0+URZ], R3 ;  /* 0x00000003000075a7 */ /* 0x0022a400080011ff */
[----:B--2---:R-:W-:Y:S05]  /*8be0*/  @!P0 NANOSLEEP.SYNCS 0x989680 ;  /* 0x009896800000895d */ /* 0x004fea0003900000 */
[----:B------:R-:W2:Y:S02]  /*8bf0*/  @!P0 SYNCS.PHASECHK.TRANS64 P0, [R0+URZ], R3 ;  /* 0x00000003000085a7 */ /* 0x000ea400080010ff */
[----:B--2---:R-:W-:Y:S05]  /*8c00*/  @!P0 BRA `(.L_x_149) ;  /* 0xfffffffc00f08947 */ /* 0x004fea000383ffff */
[----:B------:R-:W-:Y:S05]  /*8c10*/  BRA `(.L_x_150) ;  /* 0xffffff9c00847947 */ /* 0x000fea000383ffff */
.L_x_46:
[----:B------:R-:W-:-:S07]  /*8c20*/  MOV R0, UR5 ;  /* 0x0000000500007c02 */ /* 0x000fce0008000f00 */
.L_x_151:
[----:B-1----:R1:W2:Y:S02]  /*8c30*/  SYNCS.PHASECHK.TRANS64.TRYWAIT P0, [R0+URZ], R3 ;  /* 0x00000003000075a7 */ /* 0x0022a400080011ff */
[----:B--2---:R-:W-:Y:S05]  /*8c40*/  @!P0 NANOSLEEP.SYNCS 0x989680 ;  /* 0x009896800000895d */ /* 0x004fea0003900000 */
[----:B------:R-:W2:Y:S02]  /*8c50*/  @!P0 SYNCS.PHASECHK.TRANS64 P0, [R0+URZ], R3 ;  /* 0x00000003000085a7 */ /* 0x000ea400080010ff */
[----:B--2---:R-:W-:Y:S05]  /*8c60*/  @!P0 BRA `(.L_x_151) ;  /* 0xfffffffc00f08947 */ /* 0x004fea000383ffff */
[----:B------:R-:W-:Y:S05]  /*8c70*/  BRA `(.L_x_152) ;  /* 0xffffff9c00907947 */ /* 0x000fea000383ffff */
.L_x_47:
[----:B------:R-:W-:-:S07]  /*8c80*/  MOV R0, UR5 ;  /* 0x0000000500007c02 */ /* 0x000fce0008000f00 */
.L_x_153:
[----:B-1----:R1:W2:Y:S02]  /*8c90*/  SYNCS.PHASECHK.TRANS64.TRYWAIT P0, [R0+URZ], R3 ;  /* 0x00000003000075a7 */ /* 0x0022a400080011ff */
[----:B--2---:R-:W-:Y:S05]  /*8ca0*/  @!P0 NANOSLEEP.SYNCS 0x989680 ;  /* 0x009896800000895d */ /* 0x004fea0003900000 */
[----:B------:R-:W2:Y:S02]  /*8cb0*/  @!P0 SYNCS.PHASECHK.TRANS64 P0, [R0+URZ], R3 ;  /* 0x00000003000085a7 */ /* 0x000ea400080010ff */
[----:B--2---:R-:W-:Y:S05]  /*8cc0*/  @!P0 BRA `(.L_x_153) ;  /* 0xfffffffc00f08947 */ /* 0x004fea000383ffff */
[----:B------:R-:W-:Y:S05]  /*8cd0*/  BRA `(.L_x_154) ;  /* 0xffffff9c009c7947 */ /* 0x000fea000383ffff */
.L_x_48:
[----:B------:R-:W-:-:S07]  /*8ce0*/  MOV R0, UR5 ;  /* 0x0000000500007c02 */ /* 0x000fce0008000f00 */
.L_x_155:
[----:B-1----:R1:W2:Y:S02]  /*8cf0*/  SYNCS.PHASECHK.TRANS64.TRYWAIT P0, [R0+URZ], R3 ;  /* 0x00000003000075a7 */ /* 0x0022a400080011ff */
[----:B--2---:R-:W-:Y:S05]  /*8d00*/  @!P0 NANOSLEEP.SYNCS 0x989680 ;  /* 0x009896800000895d */ /* 0x004fea0003900000 */
[----:B------:R-:W2:Y:S02]  /*8d10*/  @!P0 SYNCS.PHASECHK.TRANS64 P0, [R0+URZ], R3 ;  /* 0x00000003000085a7 */ /* 0x000ea400080010ff */
[----:B--2---:R-:W-:Y:S05]  /*8d20*/  @!P0 BRA `(.L_x_155) ;  /* 0xfffffffc00f08947 */ /* 0x004fea000383ffff */
[----:B------:R-:W-:Y:S05]  /*8d30*/  BRA `(.L_x_156) ;  /* 0xffffff9c00a87947 */ /* 0x000fea000383ffff */
.L_x_49:
[----:B------:R-:W-:-:S07]  /*8d40*/  MOV R0, UR5 ;  /* 0x0000000500007c02 */ /* 0x000fce0008000f00 */
.L_x_157:
[----:B-1----:R1:W2:Y:S02]  /*8d50*/  SYNCS.PHASECHK.TRANS64.TRYWAIT P0, [R0+URZ], R3 ;  /* 0x00000003000075a7 */ /* 0x0022a400080011ff */
[----:B--2---:R-:W-:Y:S05]  /*8d60*/  @!P0 NANOSLEEP.SYNCS 0x989680 ;  /* 0x009896800000895d */ /* 0x004fea0003900000 */
[----:B------:R-:W2:Y:S02]  /*8d70*/  @!P0 SYNCS.PHASECHK.TRANS64 P0, [R0+URZ], R3 ;  /* 0x00000003000085a7 */ /* 0x000ea400080010ff */
[----:B--2---:R-:W-:Y:S05]  /*8d80*/  @!P0 BRA `(.L_x_157) ;  /* 0xfffffffc00f08947 */ /* 0x004fea000383ffff */
[----:B------:R-:W-:Y:S05]  /*8d90*/  BRA `(.L_x_158) ;  /* 0xffffff9c00b47947 */ /* 0x000fea000383ffff */
.L_x_50:
[----:B------:R-:W-:-:S07]  /*8da0*/  MOV R0, UR5 ;  /* 0x0000000500007c02 */ /* 0x000fce0008000f00 */
.L_x_159:
[----:B-1----:R1:W2:Y:S02]  /*8db0*/  SYNCS.PHASECHK.TRANS64.TRYWAIT P0, [R0+URZ], R3 ;  /* 0x00000003000075a7 */ /* 0x0022a400080011ff */
[----:B--2---:R-:W-:Y:S05]  /*8dc0*/  @!P0 NANOSLEEP.SYNCS 0x989680 ;  /* 0x009896800000895d */ /* 0x004fea0003900000 */
[----:B------:R-:W2:Y:S02]  /*8dd0*/  @!P0 SYNCS.PHASECHK.TRANS64 P0, [R0+URZ], R3 ;  /* 0x00000003000085a7 */ /* 0x000ea400080010ff */
[----:B--2---:R-:W-:Y:S05]  /*8de0*/  @!P0 BRA `(.L_x_159) ;  /* 0xfffffffc00f08947 */ /* 0x004fea000383ffff */
[----:B------:R-:W-:Y:S05]  /*8df0*/  BRA `(.L_x_160) ;  /* 0xffffff9c00c07947 */ /* 0x000fea000383ffff */
.L_x_53:
[----:B-1----:R1:W2:Y:S02]  /*8e00*/  SYNCS.PHASECHK.TRANS64.TRYWAIT P0, [R2+URZ+0x130], R4 ;  /* 0x00013004020075a7 */ /* 0x0022a400080011ff */
[----:B--2---:R-:W-:Y:S05]  /*8e10*/  @!P0 NANOSLEEP.SYNCS 0x989680 ;  /* 0x009896800000895d */ /* 0x004fea0003900000 */
[----:B------:R-:W2:Y:S02]  /*8e20*/  @!P0 SYNCS.PHASECHK.TRANS64 P0, [R2+URZ+0x130], R4 ;  /* 0x00013004020085a7 */ /* 0x000ea400080010ff */
[----:B--2---:R-:W-:Y:S05]  /*8e30*/  @!P0 BRA `(.L_x_53) ;  /* 0xfffffffc00f08947 */ /* 0x004fea000383ffff */
[----:B------:R-:W-:Y:S05]  /*8e40*/  BRA `(.L_x_161) ;  /* 0xffffffa000247947 */ /* 0x000fea000383ffff */
.L_x_54:
[----:B------:R-:W-:-:S07]  /*8e50*/  MOV R2, UR4 ;  /* 0x0000000400027c02 */ /* 0x000fce0008000f00 */
.L_x_162:
[----:B-1----:R1:W2:Y:S02]  /*8e60*/  SYNCS.PHASECHK.TRANS64.TRYWAIT P0, [R2+URZ+0xe0], R5 ;  /* 0x0000e005020075a7 */ /* 0x0022a400080011ff */
[----:B--2---:R-:W-:Y:S05]  /*8e70*/  @!P0 NANOSLEEP.SYNCS 0x989680 ;  /* 0x009896800000895d */ /* 0x004fea0003900000 */
[----:B------:R-:W2:Y:S02]  /*8e80*/  @!P0 SYNCS.PHASECHK.TRANS64 P0, [R2+URZ+0xe0], R5 ;  /* 0x0000e005020085a7 */ /* 0x000ea400080010ff */
[----:B--2---:R-:W-:Y:S05]  /*8e90*/  @!P0 BRA `(.L_x_162) ;  /* 0xfffffffc00f08947 */ /* 0x004fea000383ffff */
[----:B------:R-:W-:Y:S05]  /*8ea0*/  BRA `(.L_x_163) ;  /* 0xffffffa000347947 */ /* 0x000fea000383ffff */
.L_x_55:
[----:B-1----:R1:W2:Y:S02]  /*8eb0*/  SYNCS.PHASECHK.TRANS64.TRYWAIT P1, [R2+URZ+0xd0], R4 ;  /* 0x0000d004020075a7 */ /* 0x0022a400080211ff */
[----:B--2---:R-:W-:Y:S05]  /*8ec0*/  @!P1 NANOSLEEP.SYNCS 0x989680 ;  /* 0x009896800000995d */ /* 0x004fea0003900000 */
[----:B------:R-:W2:Y:S02]  /*8ed0*/  @!P1 SYNCS.PHASECHK.TRANS64 P1, [R2+URZ+0xd0], R4 ;  /* 0x0000d004020095a7 */ /* 0x000ea400080210ff */
[----:B--2---:R-:W-:Y:S05]  /*8ee0*/  @!P1 BRA `(.L_x_55) ;  /* 0xfffffffc00f09947 */ /* 0x004fea000383ffff */
[----:B------:R-:W-:Y:S05]  /*8ef0*/  BRA `(.L_x_164) ;  /* 0xffffffa000647947 */ /* 0x000fea000383ffff */
.L_x_58:
[----:B------:R-:W-:-:S07]  /*8f00*/  MOV R0, UR4 ;  /* 0x0000000400007c02 */ /* 0x000fce0008000f00 */
.L_x_165:
[----:B-1----:R1:W2:Y:S02]  /*8f10*/  SYNCS.PHASECHK.TRANS64.TRYWAIT P0, [R0+URZ+0xe0], R2 ;  /* 0x0000e002000075a7 */ /* 0x0022a400080011ff */
[----:B--2---:R-:W-:Y:S05]  /*8f20*/  @!P0 NANOSLEEP.SYNCS 0x989680 ;  /* 0x009896800000895d */ /* 0x004fea0003900000 */
[----:B------:R-:W2:Y:S02]  /*8f30*/  @!P0 SYNCS.PHASECHK.TRANS64 P0, [R0+URZ+0xe0], R2 ;  /* 0x0000e002000085a7 */ /* 0x000ea400080010ff */
[----:B--2---:R-:W-:Y:S05]  /*8f40*/  @!P0 BRA `(.L_x_165) ;  /* 0xfffffffc00f08947 */ /* 0x004fea000383ffff */
[----:B------:R-:W-:Y:S05]  /*8f50*/  BRA `(.L_x_57) ;  /* 0xffffffa000b87947 */ /* 0x000fea000383ffff */
.L_x_65:
[----:B-1----:R1:W2:Y:S02]  /*8f60*/  SYNCS.PHASECHK.TRANS64.TRYWAIT P1, [R0+URZ+0xd0], R2 ;  /* 0x0000d002000075a7 */ /* 0x0022a400080211ff */
[----:B--2---:R-:W-:Y:S05]  /*8f70*/  @!P1 NANOSLEEP.SYNCS 0x989680 ;  /* 0x009896800000995d */ /* 0x004fea0003900000 */
[----:B------:R-:W2:Y:S02]  /*8f80*/  @!P1 SYNCS.PHASECHK.TRANS64 P1, [R0+URZ+0xd0], R2 ;  /* 0x0000d002000095a7 */ /* 0x000ea400080210ff */
[----:B--2---:R-:W-:Y:S05]  /*8f90*/  @!P1 BRA `(.L_x_65) ;  /* 0xfffffffc00f09947 */ /* 0x004fea000383ffff */
[----:B------:R-:W-:Y:S05]  /*8fa0*/  BRA `(.L_x_166) ;  /* 0xffffffa800307947 */ /* 0x000fea000383ffff */
.L_x_66:
[----:B------:R-:W-:-:S07]  /*8fb0*/  MOV R2, UR31 ;  /* 0x0000001f00027c02 */ /* 0x000fce0008000f00 */
.L_x_167:
[----:B-1----:R1:W2:Y:S02]  /*8fc0*/  SYNCS.PHASECHK.TRANS64.TRYWAIT P0, [R2+URZ+0x110], R0 ;  /* 0x00011000020075a7 */ /* 0x0022a400080011ff */
[----:B--2---:R-:W-:Y:S05]  /*8fd0*/  @!P0 NANOSLEEP.SYNCS 0x989680 ;  /* 0x009896800000895d */ /* 0x004fea0003900000 */
[----:B------:R-:W2:Y:S02]  /*8fe0*/  @!P0 SYNCS.PHASECHK.TRANS64 P0, [R2+URZ+0x110], R0 ;  /* 0x00011000020085a7 */ /* 0x000ea400080010ff */
[----:B--2---:R-:W-:Y:S05]  /*8ff0*/  @!P0 BRA `(.L_x_167) ;  /* 0xfffffffc00f08947 */ /* 0x004fea000383ffff */
[----:B------:R-:W-:Y:S05]  /*9000*/  BRA `(.L_x_168) ;  /* 0xffffffa800807947 */ /* 0x000fea000383ffff */
.L_x_69:
[----:B------:R-:W-:Y:S07]  /*9010*/  MOV R0, UR5 ;  /* 0x0000000500007c02 */ /* 0x000fee0008000f00 */
.L_x_169:
[----:B-1----:R1:W2:Y:S02]  /*9020*/  SYNCS.PHASECHK.TRANS64.TRYWAIT P0, [R0+URZ], R2 ;  /* 0x00000002000075a7 */ /* 0x0022a400080011ff */
[----:B--2---:R-:W-:Y:S05]  /*9030*/  @!P0 NANOSLEEP.SYNCS 0x989680 ;  /* 0x009896800000895d */ /* 0x004fea0003900000 */
[----:B------:R-:W2:Y:S02]  /*9040*/  @!P0 SYNCS.PHASECHK.TRANS64 P0, [R0+URZ], R2 ;  /* 0x00000002000085a7 */ /* 0x000ea400080010ff */
[----:B--2---:R-:W-:Y:S05]  /*9050*/  @!P0 BRA `(.L_x_169) ;  /* 0xfffffffc00f08947 */ /* 0x004fea000383ffff */
[----:B------:R-:W-:Y:S05]  /*9060*/  BRA `(.L_x_68) ;  /* 0xffffffa8009c7947 */ /* 0x000fea000383ffff */
.L_x_72:
[----:B------:R-:W-:-:S07]  /*9070*/  MOV R0, UR4 ;  /* 0x0000000400007c02 */ /* 0x000fce0008000f00 */
.L_x_170:
[----:B--2---:R2:W4:Y:S02]  /*9080*/  SYNCS.PHASECHK.TRANS64.TRYWAIT P0, [R0+URZ], R2 ;  /* 0x00000002000075a7 */ /* 0x00452400080011ff */
[----:B----4-:R-:W-:Y:S05]  /*9090*/  @!P0 NANOSLEEP.SYNCS 0x989680 ;  /* 0x009896800000895d */ /* 0x010fea0003900000 */
[----:B------:R-:W4:Y:S02]  /*90a0*/  @!P0 SYNCS.PHASECHK.TRANS64 P0, [R0+URZ], R2 ;  /* 0x00000002000085a7 */ /* 0x000f2400080010ff */
[----:B----4-:R-:W-:Y:S05]  /*90b0*/  @!P0 BRA `(.L_x_170) ;  /* 0xfffffffc00f08947 */ /* 0x010fea000383ffff */
[----:B------:R-:W-:Y:S05]  /*90c0*/  BRA `(.L_x_171) ;  /* 0xffffffac00787947 */ /* 0x000fea000383ffff */
.L_x_73:
[----:B------:R-:W-:-:S07]  /*90d0*/  MOV R0, UR5 ;  /* 0x0000000500007c02 */ /* 0x000fce0008000f00 */
.L_x_172:
[----:B-1----:R1:W2:Y:S02]  /*90e0*/  SYNCS.PHASECHK.TRANS64.TRYWAIT P0, [R0+URZ], R3 ;  /* 0x00000003000075a7 */ /* 0x0022a400080011ff */
[----:B--2---:R-:W-:Y:S05]  /*90f0*/  @!P0 NANOSLEEP.SYNCS 0x989680 ;  /* 0x009896800000895d */ /* 0x004fea0003900000 */
[----:B------:R-:W2:Y:S02]  /*9100*/  @!P0 SYNCS.PHASECHK.TRANS64 P0, [R0+URZ], R3 ;  /* 0x00000003000085a7 */ /* 0x000ea400080010ff */
[----:B--2---:R-:W-:Y:S05]  /*9110*/  @!P0 BRA `(.L_x_172) ;  /* 0xfffffffc00f08947 */ /* 0x004fea000383ffff */
[----:B------:R-:W-:Y:S05]  /*9120*/  BRA `(.L_x_173) ;  /* 0xffffffac00847947 */ /* 0x000fea000383ffff */
.L_x_74:
[----:B------:R-:W-:-:S07]  /*9130*/  MOV R0, UR5 ;  /* 0x0000000500007c02 */ /* 0x000fce0008000f00 */
.L_x_174:
[----:B-1----:R1:W2:Y:S02]  /*9140*/  SYNCS.PHASECHK.TRANS64.TRYWAIT P0, [R0+URZ], R3 ;  /* 0x00000003000075a7 */ /* 0x0022a400080011ff */
[----:B--2---:R-:W-:Y:S05]  /*9150*/  @!P0 NANOSLEEP.SYNCS 0x989680 ;  /* 0x009896800000895d */ /* 0x004fea0003900000 */
[----:B------:R-:W2:Y:S02]  /*9160*/  @!P0 SYNCS.PHASECHK.TRANS64 P0, [R0+URZ], R3 ;  /* 0x00000003000085a7 */ /* 0x000ea400080010ff */
[----:B--2---:R-:W-:Y:S05]  /*9170*/  @!P0 BRA `(.L_x_174) ;  /* 0xfffffffc00f08947 */ /* 0x004fea000383ffff */
[----:B------:R-:W-:Y:S05]  /*9180*/  BRA `(.L_x_175) ;  /* 0xffffffac00907947 */ /* 0x000fea000383ffff */
.L_x_75:
[----:B-1----:R-:W-:-:S07]  /*9190*/  MOV R0, UR4 ;  /* 0x0000000400007c02 */ /* 0x002fce0008000f00 */
.L_x_176:
[----:B-1----:R1:W2:Y:S02]  /*91a0*/  SYNCS.PHASECHK.TRANS64.TRYWAIT P0, [R0+URZ], R2 ;  /* 0x00000002000075a7 */ /* 0x0022a400080011ff */
[----:B--2---:R-:W-:Y:S05]  /*91b0*/  @!P0 NANOSLEEP.SYNCS 0x989680 ;  /* 0x009896800000895d */ /* 0x004fea0003900000 */
[----:B------:R-:W2:Y:S02]  /*91c0*/  @!P0 SYNCS.PHASECHK.TRANS64 P0, [R0+URZ], R2 ;  /* 0x00000002000085a7 */ /* 0x000ea400080010ff */
[----:B--2---:R-:W-:Y:S05]  /*91d0*/  @!P0 BRA `(.L_x_176) ;  /* 0xfffffffc00f08947 */ /* 0x004fea000383ffff */
[----:B------:R-:W-:Y:S05]  /*91e0*/  BRA `(.L_x_177) ;  /* 0xffffffac009c7947 */ /* 0x000fea000383ffff */
.L_x_80:
[----:B--2---:R2:W3:Y:S02]  /*91f0*/  SYNCS.PHASECHK.TRANS64.TRYWAIT P0, [R12+URZ+0xd0], R0 ;  /* 0x0000d0000c0075a7 */ /* 0x0044e400080011ff */
[----:B---3--:R-:W-:Y:S05]  /*9200*/  @!P0 NANOSLEEP.SYNCS 0x989680 ;  /* 0x009896800000895d */ /* 0x008fea0003900000 */
[----:B------:R-:W3:Y:S02]  /*9210*/  @!P0 SYNCS.PHASECHK.TRANS64 P0, [R12+URZ+0xd0], R0 ;  /* 0x0000d0000c0085a7 */ /* 0x000ee400080010ff */
[----:B---3--:R-:W-:Y:S05]  /*9220*/  @!P0 BRA `(.L_x_80) ;  /* 0xfffffffc00f08947 */ /* 0x008fea000383ffff */
[----:B------:R-:W-:Y:S05]  /*9230*/  BRA `(.L_x_178) ;  /* 0xffffffb000cc7947 */ /* 0x000fea000383ffff */
.L_x_83:
[----:B--2---:R-:W-:Y:S07]  /*9240*/  MOV R0, UR21 ;  /* 0x0000001500007c02 */ /* 0x004fee0008000f00 */
.L_x_179:
[----:B--2---:R2:W3:Y:S02]  /*9250*/  SYNCS.PHASECHK.TRANS64.TRYWAIT P2, [R0+URZ+0xc8], R6 ;  /* 0x0000c806000075a7 */ /* 0x0044e400080411ff */
[----:B---3--:R-:W-:Y:S05]  /*9260*/  @!P2 NANOSLEEP.SYNCS 0x989680 ;  /* 0x009896800000a95d */ /* 0x008fea0003900000 */
[----:B------:R-:W3:Y:S02]  /*9270*/  @!P2 SYNCS.PHASECHK.TRANS64 P2, [R0+URZ+0xc8], R6 ;  /* 0x0000c8060000a5a7 */ /* 0x000ee400080410ff */
[----:B---3--:R-:W-:Y:S05]  /*9280*/  @!P2 BRA `(.L_x_179) ;  /* 0xfffffffc00f0a947 */ /* 0x008fea000383ffff */
[----:B------:R-:W-:Y:S05]  /*9290*/  BRA `(.L_x_82) ;  /* 0xffffffb800347947 */ /* 0x000fea000383ffff */
.L_x_86:
[----:B------:R-:W-:Y:S07]  /*92a0*/  MOV R0, UR21 ;  /* 0x0000001500007c02 */ /* 0x000fee0008000f00 */
.L_x_180:
[----:B--2---:R2:W3:Y:S02]  /*92b0*/  SYNCS.PHASECHK.TRANS64.TRYWAIT P0, [R0+URZ+0xa0], R9 ;  /* 0x0000a009000075a7 */ /* 0x0044e400080011ff */
[----:B---3--:R-:W-:Y:S05]  /*92c0*/  @!P0 NANOSLEEP.SYNCS 0x989680 ;  /* 0x009896800000895d */ /* 0x008fea0003900000 */
[----:B------:R-:W3:Y:S02]  /*92d0*/  @!P0 SYNCS.PHASECHK.TRANS64 P0, [R0+URZ+0xa0], R9 ;  /* 0x0000a009000085a7 */ /* 0x000ee400080010ff */
[----:B---3--:R-:W-:Y:S05]  /*92e0*/  @!P0 BRA `(.L_x_180) ;  /* 0xfffffffc00f08947 */ /* 0x008fea000383ffff */
[----:B------:R-:W-:Y:S05]  /*92f0*/  BRA `(.L_x_181) ;  /* 0xffffffb800907947 */ /* 0x000fea000383ffff */
.L_x_87:
[----:B------:R-:W-:Y:S07]  /*9300*/  MOV R0, UR21 ;  /* 0x0000001500007c02 */ /* 0x000fee0008000f00 */
.L_x_182:
[----:B--2---:R2:W3:Y:S02]  /*9310*/  SYNCS.PHASECHK.TRANS64.TRYWAIT P0, [R0+URZ+0xa8], R9 ;  /* 0x0000a809000075a7 */ /* 0x0044e400080011ff */
[----:B---3--:R-:W-:Y:S05]  /*9320*/  @!P0 NANOSLEEP.SYNCS 0x989680 ;  /* 0x009896800000895d */ /* 0x008fea0003900000 */
[----:B------:R-:W3:Y:S02]  /*9330*/  @!P0 SYNCS.PHASECHK.TRANS64 P0, [R0+URZ+0xa8], R9 ;  /* 0x0000a809000085a7 */ /* 0x000ee400080010ff */
[----:B---3--:R-:W-:Y:S05]  /*9340*/  @!P0 BRA `(.L_x_182) ;  /* 0xfffffffc00f08947 */ /* 0x008fea000383ffff */
[----:B------:R-:W-:Y:S05]  /*9350*/  BRA `(.L_x_183) ;  /* 0xffffffb800c87947 */ /* 0x000fea000383ffff */
.L_x_88:
[----:B------:R-:W-:Y:S07]  /*9360*/  MOV R0, UR21 ;  /* 0x0000001500007c02 */ /* 0x000fee0008000f00 */
.L_x_184:
[----:B--2---:R2:W3:Y:S02]  /*9370*/  SYNCS.PHASECHK.TRANS64.TRYWAIT P0, [R0+URZ+0xb0], R9 ;  /* 0x0000b009000075a7 */ /* 0x0044e400080011ff */
[----:B---3--:R-:W-:Y:S05]  /*9380*/  @!P0 NANOSLEEP.SYNCS 0x989680 ;  /* 0x009896800000895d */ /* 0x008fea0003900000 */
[----:B------:R-:W3:Y:S02]  /*9390*/  @!P0 SYNCS.PHASECHK.TRANS64 P0, [R0+URZ+0xb0], R9 ;  /* 0x0000b009000085a7 */ /* 0x000ee400080010ff */
[----:B---3--:R-:W-:Y:S05]  /*93a0*/  @!P0 BRA `(.L_x_184) ;  /* 0xfffffffc00f08947 */ /* 0x008fea000383ffff */
[----:B------:R-:W-:Y:S05]  /*93b0*/  BRA `(.L_x_185) ;  /* 0xffffffbc000c7947 */ /* 0x000fea000383ffff */
.L_x_89:
[----:B------:R-:W-:Y:S07]  /*93c0*/  MOV R0, UR21 ;  /* 0x0000001500007c02 */ /* 0x000fee0008000f00 */
.L_x_186:
[----:B--2---:R2:W3:Y:S02]  /*93d0*/  SYNCS.PHASECHK.TRANS64.TRYWAIT P0, [R0+URZ+0xb8], R9 ;  /* 0x0000b809000075a7 */ /* 0x0044e400080011ff */
[----:B---3--:R-:W-:Y:S05]  /*93e0*/  @!P0 NANOSLEEP.SYNCS 0x989680 ;  /* 0x009896800000895d */ /* 0x008fea0003900000 */
[----:B------:R-:W3:Y:S02]  /*93f0*/  @!P0 SYNCS.PHASECHK.TRANS64 P0, [R0+URZ+0xb8], R9 ;  /* 0x0000b809000085a7 */ /* 0x000ee400080010ff */
[----:B---3--:R-:W-:Y:S05]  /*9400*/  @!P0 BRA `(.L_x_186) ;  /* 0xfffffffc00f08947 */ /* 0x008fea000383ffff */
[----:B------:R-:W-:Y:S05]  /*9410*/  BRA `(.L_x_187) ;  /* 0xffffffbc004c7947 */ /* 0x000fea000383ffff */
.L_x_91:
[----:B------:R-:W-:-:S07]  /*9420*/  MOV R0, UR21 ;  /* 0x0000001500007c02 */ /* 0x000fce0008000f00 */
.L_x_188:
[----:B---3--:R3:W4:Y:S02]  /*9430*/  SYNCS.PHASECHK.TRANS64.TRYWAIT P0, [R0+URZ+0xa0], R2 ;  /* 0x0000a002000075a7 */ /* 0x00872400080011ff */
[----:B----4-:R-:W-:Y:S05]  /*9440*/  @!P0 NANOSLEEP.SYNCS 0x989680 ;  /* 0x009896800000895d */ /* 0x010fea0003900000 */
[----:B------:R-:W4:Y:S02]  /*9450*/  @!P0 SYNCS.PHASECHK.TRANS64 P0, [R0+URZ+0xa0], R2 ;  /* 0x0000a002000085a7 */ /* 0x000f2400080010ff */
[----:B----4-:R-:W-:Y:S05]  /*9460*/  @!P0 BRA `(.L_x_188) ;  /* 0xfffffffc00f08947 */ /* 0x010fea000383ffff */
[----:B------:R-:W-:Y:S05]  /*9470*/  BRA `(.L_x_189) ;  /* 0xffffffbc00c47947 */ /* 0x000fea000383ffff */
.L_x_92:
[----:B---3--:R-:W-:-:S07]  /*9480*/  MOV R0, UR21 ;  /* 0x0000001500007c02 */ /* 0x008fce0008000f00 */
.L_x_190:
[----:B---3--:R3:W4:Y:S02]  /*9490*/  SYNCS.PHASECHK.TRANS64.TRYWAIT P0, [R0+URZ+0xa8], R2 ;  /* 0x0000a802000075a7 */ /* 0x00872400080011ff */
[----:B----4-:R-:W-:Y:S05]  /*94a0*/  @!P0 NANOSLEEP.SYNCS 0x989680 ;  /* 0x009896800000895d */ /* 0x010fea0003900000 */
[----:B------:R-:W4:Y:S02]  /*94b0*/  @!P0 SYNCS.PHASECHK.TRANS64 P0, [R0+URZ+0xa8], R2 ;  /* 0x0000a802000085a7 */ /* 0x000f2400080010ff */
[----:B----4-:R-:W-:Y:S05]  /*94c0*/  @!P0 BRA `(.L_x_190) ;  /* 0xfffffffc00f08947 */ /* 0x010fea000383ffff */
[----:B------:R-:W-:Y:S05]  /*94d0*/  BRA `(.L_x_191) ;  /* 0xffffffbc00b47947 */ /* 0x000fea000383ffff */
.L_x_93:
[----:B---3--:R-:W-:-:S07]  /*94e0*/  MOV R0, UR21 ;  /* 0x0000001500007c02 */ /* 0x008fce0008000f00 */
.L_x_192:
[----:B---3--:R3:W4:Y:S02]  /*94f0*/  SYNCS.PHASECHK.TRANS64.TRYWAIT P0, [R0+URZ+0xb0], R2 ;  /* 0x0000b002000075a7 */ /* 0x00872400080011ff */
[----:B----4-:R-:W-:Y:S05]  /*9500*/  @!P0 NANOSLEEP.SYNCS 0x989680 ;  /* 0x009896800000895d */ /* 0x010fea0003900000 */
[----:B------:R-:W4:Y:S02]  /*9510*/  @!P0 SYNCS.PHASECHK.TRANS64 P0, [R0+URZ+0xb0], R2 ;  /* 0x0000b002000085a7 */ /* 0x000f2400080010ff */
[----:B----4-:R-:W-:Y:S05]  /*9520*/  @!P0 BRA `(.L_x_192) ;  /* 0xfffffffc00f08947 */ /* 0x010fea000383ffff */
[----:B------:R-:W-:Y:S05]  /*9530*/  BRA `(.L_x_193) ;  /* 0xffffffbc00a47947 */ /* 0x000fea000383ffff */
.L_x_95:
[----:B-1----:R1:W2:Y:S02]  /*9540*/  SYNCS.PHASECHK.TRANS64.TRYWAIT P0, [R3+URZ+0xd0], R0 ;  /* 0x0000d000030075a7 */ /* 0x0022a400080011ff */
[----:B--2---:R-:W-:Y:S05]  /*9550*/  @!P0 NANOSLEEP.SYNCS 0x989680 ;  /* 0x009896800000895d */ /* 0x004fea0003900000 */
[----:B------:R-:W2:Y:S02]  /*9560*/  @!P0 SYNCS.PHASECHK.TRANS64 P0, [R3+URZ+0xd0], R0 ;  /* 0x0000d000030085a7 */ /* 0x000ea400080010ff */
[----:B--2---:R-:W-:Y:S05]  /*9570*/  @!P0 BRA `(.L_x_95) ;  /* 0xfffffffc00f08947 */ /* 0x004fea000383ffff */
[----:B------:R-:W-:Y:S05]  /*9580*/  BRA `(.L_x_194) ;  /* 0xffffffc000707947 */ /* 0x000fea000383ffff */
.L_x_106:
[----:B-1----:R-:W-:Y:S04]  /*9590*/  MOV R0, UR44 ;  /* 0x0000002c00007c02 */ /* 0x002fe80008000f00 */
[----:B------:R1:W2:Y:S03]  /*95a0*/  SYNCS.PHASECHK.TRANS64.TRYWAIT P1, [R0+URZ+0x80], R3 ;  /* 0x00008003000075a7 */ /* 0x0002a600080211ff */
[----:B--2---:R-:W-:Y:S05]  /*95b0*/  @!P1 NANOSLEEP.SYNCS 0x989680 ;  /* 0x009896800000995d */ /* 0x004fea0003900000 */
[----:B------:R-:W2:Y:S02]  /*95c0*/  @!P1 SYNCS.PHASECHK.TRANS64 P1, [R0+URZ+0x80], R3 ;  /* 0x00008003000095a7 */ /* 0x000ea400080210ff */
[----:B--2---:R-:W-:Y:S05]  /*95d0*/  @!P1 BRA `(.L_x_106) ;  /* 0xfffffffc00ec9947 */ /* 0x004fea000383ffff */
[----:B------:R-:W-:Y:S05]  /*95e0*/  BRA `(.L_x_105) ;  /* 0xffffffcc00d47947 */ /* 0x000fea000383ffff */
.L_x_108:
[----:B-1----:R1:W3:Y:S02]  /*95f0*/  SYNCS.PHASECHK.TRANS64.TRYWAIT P0, [R26+URZ+0xf0], R2 ;  /* 0x0000f0021a0075a7 */ /* 0x0022e400080011ff */
[----:B---3--:R-:W-:Y:S05]  /*9600*/  @!P0 NANOSLEEP.SYNCS 0x989680 ;  /* 0x009896800000895d */ /* 0x008fea0003900000 */
[----:B------:R-:W3:Y:S02]  /*9610*/  @!P0 SYNCS.PHASECHK.TRANS64 P0, [R26+URZ+0xf0], R2 ;  /* 0x0000f0021a0085a7 */ /* 0x000ee400080010ff */
[----:B---3--:R-:W-:Y:S05]  /*9620*/  @!P0 BRA `(.L_x_108) ;  /* 0xfffffffc00f08947 */ /* 0x008fea000383ffff */
[----:B------:R-:W-:Y:S05]  /*9630*/  BRA `(.L_x_107) ;  /* 0xffffffcc00f87947 */ /* 0x000fea000383ffff */
.L_x_117:
[----:B---3--:R3:W4:Y:S02]  /*9640*/  SYNCS.PHASECHK.TRANS64.TRYWAIT P0, [R4+URZ+0x80], R0 ;  /* 0x00008000040075a7 */ /* 0x00872400080011ff */
[----:B----4-:R-:W-:Y:S05]  /*9650*/  @!P0 NANOSLEEP.SYNCS 0x989680 ;  /* 0x009896800000895d */ /* 0x010fea0003900000 */
[----:B------:R-:W4:Y:S02]  /*9660*/  @!P0 SYNCS.PHASECHK.TRANS64 P0, [R4+URZ+0x80], R0 ;  /* 0x00008000040085a7 */ /* 0x000f2400080010ff */
[----:B----4-:R-:W-:Y:S05]  /*9670*/  @!P0 BRA `(.L_x_117) ;  /* 0xfffffffc00f08947 */ /* 0x010fea000383ffff */
[----:B------:R-:W-:Y:S05]  /*9680*/  BRA `(.L_x_116) ;  /* 0xffffffd400e47947 */ /* 0x000fea000383ffff */
.L_x_125:
[----:B-1----:R1:W4:Y:S02]  /*9690*/  SYNCS.PHASECHK.TRANS64.TRYWAIT P0, [R2+URZ+0x80], R4 ;  /* 0x00008004020075a7 */ /* 0x00232400080011ff */
[----:B----4-:R-:W-:Y:S05]  /*96a0*/  @!P0 NANOSLEEP.SYNCS 0x989680 ;  /* 0x009896800000895d */ /* 0x010fea0003900000 */
[----:B------:R-:W4:Y:S02]  /*96b0*/  @!P0 SYNCS.PHASECHK.TRANS64 P0, [R2+URZ+0x80], R4 ;  /* 0x00008004020085a7 */ /* 0x000f2400080010ff */
[----:B----4-:R-:W-:Y:S05]  /*96c0*/  @!P0 BRA `(.L_x_125) ;  /* 0xfffffffc00f08947 */ /* 0x010fea000383ffff */
[----:B------:R-:W-:Y:S05]  /*96d0*/  BRA `(.L_x_124) ;  /* 0xffffffdc00f47947 */ /* 0x000fea000383ffff */
.L_x_133:
[----:B---3--:R3:W4:Y:S02]  /*96e0*/  SYNCS.PHASECHK.TRANS64.TRYWAIT P0, [R3+URZ+0x80], R0 ;  /* 0x00008000030075a7 */ /* 0x00872400080011ff */
[----:B----4-:R-:W-:Y:S05]  /*96f0*/  @!P0 NANOSLEEP.SYNCS 0x989680 ;  /* 0x009896800000895d */ /* 0x010fea0003900000 */
[----:B------:R-:W4:Y:S02]  /*9700*/  @!P0 SYNCS.PHASECHK.TRANS64 P0, [R3+URZ+0x80], R0 ;  /* 0x00008000030085a7 */ /* 0x000f2400080010ff */
[----:B----4-:R-:W-:Y:S05]  /*9710*/  @!P0 BRA `(.L_x_133) ;  /* 0xfffffffc00f08947 */ /* 0x010fea000383ffff */
[----:B------:R-:W-:Y:S05]  /*9720*/  BRA `(.L_x_132) ;  /* 0xffffffe800007947 */ /* 0x000fea000383ffff */
        .weak           $__internal_0_$__cuda_sm10x_tcgen05_guardrail_trap_col_being_dealloced_not_returned_by_alloc
        .type           $__internal_0_$__cuda_sm10x_tcgen05_guardrail_trap_col_being_dealloced_not_returned_by_alloc,@function
        .size           $__internal_0_$__cuda_sm10x_tcgen05_guardrail_trap_col_being_dealloced_not_returned_by_alloc,($__internal_1_$__cuda_sm10x_tcgen05_guardrail_trap_phase_invalid_during_alloc - $__internal_0_$__cuda_sm10x_tcgen05_guardrail_trap_col_being_dealloced_not_returned_by_alloc)
$__internal_0_$__cuda_sm10x_tcgen05_guardrail_trap_col_being_dealloced_not_returned_by_alloc:
[----:B------:R-:W-:Y:S05]  /*9730*/  BPT.TRAP 0x1 ;  /* 0x000000040000795c */ /* 0x000fea0000300000 */
[----:B------:R-:W-:-:S04]  /*9740*/  HFMA2 R3, -RZ, RZ, 0, 0 ;  /* 0x00000000ff037431 */ /* 0x000fc800000001ff */
[----:B------:R-:W-:Y:S05]  /*9750*/  RET.REL.NODEC R2 `(_ZN7cutlass13device_kernelINS_4gemm6kernel13GemmUniversalIN4cute5tupleIJiiiiEEENS1_10collective13CollectiveMmaINS1_35MainloopSm100TmaUmmaWarpSpecializedILi8ELi2ELi4ENS5_IJNS4_1CILi1EEENSA_ILi8EEESB_EEEEENS5_IJNSA_ILi64EEENSA_ILi128EEESF_EEENS_10bfloat16_tENS5_IJlSB_lEEESI_SJ_NS4_8TiledMMAINS4_8MMA_AtomIJNS4_20SM100_MMA_F16BF16_SSISI_SI_fLi64ELi128ELNS4_4UMMA5MajorE0ELSO_0ELNSN_7ScaleInE0ELSP_0EEEEEENS4_6LayoutINS5_IJSB_SB_SB_EEENS5_IJNSA_ILi0EEESU_SU_EEEEENS5_IJNS4_10UnderscoreESX_SX_EEEEENS4_23SM90_TMA_LOAD_MULTICASTENS4_14ComposedLayoutINS4_7SwizzleILi3ELi4ELi3EEENS4_18smem_ptr_flag_bitsILi16EEENSS_INS5_IJSC_SF_EEENS5_IJSF_SB_EEEEEEEvNS4_8identityENS4_13SM90_TMA_LOADES19_vS1A_EENS_8epilogue10collective18CollectiveEpilogueINS1D_23Sm100TmaWarpSpecializedILi4ELi2ELi16ELb1ELb0EEEJSH_NS5_IJNSS_ISF_SB_EENSS_INSA_ILi32EEESB_EEEEESI_SJ_SI_SJ_NS1D_6fusion15FusionCallbacksIS1H_NS1M_17LinearCombinationISI_fSI_fLNS_15FloatRoundStyleE2EEESH_S1L_JEEENS4_5SM1004TMEM4LOAD26SM100_TMEM_LOAD_16dp256b4xES1B_NS11_INS12_ILi2ELi4ELi3EEES15_NSS_INS5_IJSC_S1J_EEENS5_IJS1J_SB_EEEEEEENS4_17SM75_U32x4_LDSM_NENS4_14SM90_TMA_STOREES20_NS4_17SM90_U32x4_STSM_NENS4_39AutoVectorizingCopyWithAssumedAlignmentILi128EEEEEEvvEEEEvNT_6ParamsE) ;  /* 0xffffff6802287950 */ /* 0x000fea0003c3ffff */
        .weak           $__internal_1_$__cuda_sm10x_tcgen05_guardrail_trap_phase_invalid_during_alloc
        .type           $__internal_1_$__cuda_sm10x_tcgen05_guardrail_trap_phase_invalid_during_alloc,@function
        .size           $__internal_1_$__cuda_sm10x_tcgen05_guardrail_trap_phase_invalid_during_alloc,($__internal_2_$__cuda_sm10x_tcgen05_guardrail_trap_unallocated_columns_being_dealloced - $__internal_1_$__cuda_sm10x_tcgen05_guardrail_trap_phase_invalid_during_alloc)
$__internal_1_$__cuda_sm10x_tcgen05_guardrail_trap_phase_invalid_during_alloc:
[----:B------:R-:W-:Y:S05]  /*9760*/  BPT.TRAP 0x1 ;  /* 0x000000040000795c */ /* 0x000fea0000300000 */
[----:B------:R-:W-:-:S04]  /*9770*/  MOV R5, 0x0 ;  /* 0x0000000000057802 */ /* 0x000fc80000000f00 */
[----:B------:R-:W-:Y:S05]  /*9780*/  RET.REL.NODEC R4 `(_ZN7cutlass13device_kernelINS_4gemm6kernel13GemmUniversalIN4cute5tupleIJiiiiEEENS1_10collective13CollectiveMmaINS1_35MainloopSm100TmaUmmaWarpSpecializedILi8ELi2ELi4ENS5_IJNS4_1CILi1EEENSA_ILi8EEESB_EEEEENS5_IJNSA_ILi64EEENSA_ILi128EEESF_EEENS_10bfloat16_tENS5_IJlSB_lEEESI_SJ_NS4_8TiledMMAINS4_8MMA_AtomIJNS4_20SM100_MMA_F16BF16_SSISI_SI_fLi64ELi128ELNS4_4UMMA5MajorE0ELSO_0ELNSN_7ScaleInE0ELSP_0EEEEEENS4_6LayoutINS5_IJSB_SB_SB_EEENS5_IJNSA_ILi0EEESU_SU_EEEEENS5_IJNS4_10UnderscoreESX_SX_EEEEENS4_23SM90_TMA_LOAD_MULTICASTENS4_14ComposedLayoutINS4_7SwizzleILi3ELi4ELi3EEENS4_18smem_ptr_flag_bitsILi16EEENSS_INS5_IJSC_SF_EEENS5_IJSF_SB_EEEEEEEvNS4_8identityENS4_13SM90_TMA_LOADES19_vS1A_EENS_8epilogue10collective18CollectiveEpilogueINS1D_23Sm100TmaWarpSpecializedILi4ELi2ELi16ELb1ELb0EEEJSH_NS5_IJNSS_ISF_SB_EENSS_INSA_ILi32EEESB_EEEEESI_SJ_SI_SJ_NS1D_6fusion15FusionCallbacksIS1H_NS1M_17LinearCombinationISI_fSI_fLNS_15FloatRoundStyleE2EEESH_S1L_JEEENS4_5SM1004TMEM4LOAD26SM100_TMEM_LOAD_16dp256b4xES1B_NS11_INS12_ILi2ELi4ELi3EEES15_NSS_INS5_IJSC_S1J_EEENS5_IJS1J_SB_EEEEEEENS4_17SM75_U32x4_LDSM_NENS4_14SM90_TMA_STOREES20_NS4_17SM90_U32x4_STSM_NENS4_39AutoVectorizingCopyWithAssumedAlignmentILi128EEEEEEvvEEEEvNT_6ParamsE) ;  /* 0xffffff68041c7950 */ /* 0x000fea0003c3ffff */
        .weak           $__internal_2_$__cuda_sm10x_tcgen05_guardrail_trap_unallocated_columns_being_dealloced
        .type           $__internal_2_$__cuda_sm10x_tcgen05_guardrail_trap_unallocated_columns_being_dealloced,@function
        .size           $__internal_2_$__cuda_sm10x_tcgen05_guardrail_trap_unallocated_columns_being_dealloced,(.L_x_196 - $__internal_2_$__cuda_sm10x_tcgen05_guardrail_trap_unallocated_columns_being_dealloced)
$__internal_2_$__cuda_sm10x_tcgen05_guardrail_trap_unallocated_columns_being_dealloced:
[----:B------:R-:W-:Y:S05]  /*9790*/  BPT.TRAP 0x1 ;  /* 0x000000040000795c */ /* 0x000fea0000300000 */
[----:B------:R-:W-:-:S04]  /*97a0*/  HFMA2 R3, -RZ, RZ, 0, 0 ;  /* 0x00000000ff037431 */ /* 0x000fc800000001ff */
[----:B------:R-:W-:Y:S05]  /*97b0*/  RET.REL.NODEC R2 `(_ZN7cutlass13device_kernelINS_4gemm6kernel13GemmUniversalIN4cute5tupleIJiiiiEEENS1_10collective13CollectiveMmaINS1_35MainloopSm100TmaUmmaWarpSpecializedILi8ELi2ELi4ENS5_IJNS4_1CILi1EEENSA_ILi8EEESB_EEEEENS5_IJNSA_ILi64EEENSA_ILi128EEESF_EEENS_10bfloat16_tENS5_IJlSB_lEEESI_SJ_NS4_8TiledMMAINS4_8MMA_AtomIJNS4_20SM100_MMA_F16BF16_SSISI_SI_fLi64ELi128ELNS4_4UMMA5MajorE0ELSO_0ELNSN_7ScaleInE0ELSP_0EEEEEENS4_6LayoutINS5_IJSB_SB_SB_EEENS5_IJNSA_ILi0EEESU_SU_EEEEENS5_IJNS4_10UnderscoreESX_SX_EEEEENS4_23SM90_TMA_LOAD_MULTICASTENS4_14ComposedLayoutINS4_7SwizzleILi3ELi4ELi3EEENS4_18smem_ptr_flag_bitsILi16EEENSS_INS5_IJSC_SF_EEENS5_IJSF_SB_EEEEEEEvNS4_8identityENS4_13SM90_TMA_LOADES19_vS1A_EENS_8epilogue10collective18CollectiveEpilogueINS1D_23Sm100TmaWarpSpecializedILi4ELi2ELi16ELb1ELb0EEEJSH_NS5_IJNSS_ISF_SB_EENSS_INSA_ILi32EEESB_EEEEESI_SJ_SI_SJ_NS1D_6fusion15FusionCallbacksIS1H_NS1M_17LinearCombinationISI_fSI_fLNS_15FloatRoundStyleE2EEESH_S1L_JEEENS4_5SM1004TMEM4LOAD26SM100_TMEM_LOAD_16dp256b4xES1B_NS11_INS12_ILi2ELi4ELi3EEES15_NSS_INS5_IJSC_S1J_EEENS5_IJS1J_SB_EEEEEEENS4_17SM75_U32x4_LDSM_NENS4_14SM90_TMA_STOREES20_NS4_17SM90_U32x4_STSM_NENS4_39AutoVectorizingCopyWithAssumedAlignmentILi128EEEEEEvvEEEEvNT_6ParamsE) ;  /* 0xffffff6802107950 */ /* 0x000fea0003c3ffff */
.L_x_195:
[----:B------:R-:W-:-:S00]  /*97c0*/  BRA `(.L_x_195) ;  /* 0xfffffffc00fc7947 */ /* 0x000fc0000383ffff */
[----:B------:R-:W-:-:S00]  /*97d0*/  NOP ;  /* 0x0000000000007918 */ /* 0x000fc00000000000 */
        /* <DEDUP_REMOVED lines=10> */
.L_x_196:


//--------------------- .nv.global.init           --------------------------
	.section	.nv.global.init,"aw",@progbits
.nv.global.init:
	.type		$str$27,@object
	.size		$str$27,($str$28 - $str$27)
$str$27:
        /*0000*/ 	.byte	0x28, 0x61, 0x64, 0x64, 0x72, 0x65, 0x73, 0x73, 0x20, 0x26, 0x20, 0x6d, 0x61, 0x73, 0x6b, 0x29
        /*0010*/ 	.byte	0x20, 0x3d, 0x3d, 0x20, 0x30, 0x00
	.type		$str$28,@object
	.size		$str$28,($str$26 - $str$28)
$str$28:
        /*0016*/ 	.byte	0x2f, 0x74, 0x6d, 0x70, 0x2f, 0x63, 0x75, 0x74, 0x6c, 0x61, 0x73, 0x73, 0x5f, 0x73, 0x77, 0x65
        /*0026*/ 	.byte	0x65, 0x70, 0x5f, 0x73, 0x72, 0x63, 0x2f, 0x69, 0x6e, 0x63, 0x6c, 0x75, 0x64, 0x65, 0x2f, 0x63
        /*0036*/ 	.byte	0x75, 0x74, 0x65, 0x2f, 0x70, 0x6f, 0x69, 0x6e, 0x74, 0x65, 0x72, 0x5f, 0x66, 0x6c, 0x61, 0x67
        /*0046*/ 	.byte	0x67, 0x65, 0x64, 0x2e, 0x68, 0x70, 0x70, 0x00
	.type		$str$26,@object
	.size		$str$26,($str$25 - $str$26)
$str$26:
        /*004e*/ 	.byte	0x2f, 0x74, 0x6d, 0x70, 0x2f, 0x63, 0x75, 0x74, 0x6c, 0x61, 0x73, 0x73, 0x5f, 0x73, 0x77, 0x65
        /*005e*/ 	.byte	0x65, 0x70, 0x5f, 0x73, 0x72, 0x63, 0x2f, 0x69, 0x6e, 0x63, 0x6c, 0x75, 0x64, 0x65, 0x2f, 0x63
        /*006e*/ 	.byte	0x75, 0x74, 0x65, 0x2f, 0x61, 0x74, 0x6f, 0x6d, 0x2f, 0x63, 0x6f, 0x70, 0x79, 0x5f, 0x74, 0x72
        /*007e*/ 	.byte	0x61, 0x69, 0x74, 0x73, 0x5f, 0x73, 0x6d, 0x31, 0x30, 0x30, 0x2e, 0x68, 0x70, 0x70, 0x00
	.type		$str$25,@object
	.size		$str$25,(__unnamed_1 - $str$25)
$str$25:
        /*008d*/ 	.byte	0x28, 0x28, 0x75, 0x69, 0x6e, 0x74, 0x33, 0x32, 0x5f, 0x74, 0x28, 0x74, 0x68, 0x72, 0x65, 0x61
        /*009d*/ 	.byte	0x64, 0x49, 0x64, 0x78, 0x2e, 0x78, 0x29, 0x20, 0x2f, 0x20, 0x33, 0x32, 0x29, 0x20, 0x25, 0x20
        /*00ad*/ 	.byte	0x34, 0x29, 0x20, 0x3d, 0x3d, 0x20, 0x28, 0x28, 0x28, 0x74, 0x6d, 0x65, 0x6d, 0x5f, 0x61, 0x64
        /*00bd*/ 	.byte	0x64, 0x72, 0x20, 0x3e, 0x3e, 0x20, 0x31, 0x36, 0x29, 0x20, 0x2f, 0x20, 0x33, 0x32, 0x29, 0x20
        /*00cd*/ 	.byte	0x25, 0x20, 0x34, 0x29, 0x00
	.type		__unnamed_1,@object
	.size		__unnamed_1,(__unnamed_2 - __unnamed_1)
__unnamed_1:
        /*00d2*/ 	.byte	0x61, 0x75, 0x74, 0x6f, 0x20, 0x63, 0x75, 0x74, 0x65, 0x3a, 0x3a, 0x61, 0x73, 0x5f, 0x70, 0x6f
        /* <DEDUP_REMOVED lines=24> */
        /*0262*/ 	.byte	0x30, 0x34, 0x38, 0x3e, 0x3e, 0x3e, 0x3e, 0x5d, 0x00
	.type		__unnamed_2,@object
	.size		__unnamed_2,(.L_2 - __unnamed_2)
__unnamed_2:
        /* <DEDUP_REMOVED lines=45> */
        /*053b*/ 	.byte	0x3e, 0x3e, 0x3e, 0x5d, 0x00
.L_2:


//--------------------- .nv.shared._ZN7cutlass13device_kernelINS_4gemm6kernel13GemmUniversalIN4cute5tupleIJiiiiEEENS1_10collective13CollectiveMmaINS1_35MainloopSm100TmaUmmaWarpSpecializedILi8ELi2ELi4ENS5_IJNS4_1CILi1EEENSA_ILi8EEESB_EEEEENS5_IJNSA_ILi64EEENSA_ILi128EEESF_EEENS_10bfloat16_tENS5_IJlSB_lEEESI_SJ_NS4_8TiledMMAINS4_8MMA_AtomIJNS4_20SM100_MMA_F16BF16_SSISI_SI_fLi64ELi128ELNS4_4UMMA5MajorE0ELSO_0ELNSN_7ScaleInE0ELSP_0EEEEEENS4_6LayoutINS5_IJSB_SB_SB_EEENS5_IJNSA_ILi0EEESU_SU_EEEEENS5_IJNS4_10UnderscoreESX_SX_EEEEENS4_23SM90_TMA_LOAD_MULTICASTENS4_14ComposedLayoutINS4_7SwizzleILi3ELi4ELi3EEENS4_18smem_ptr_flag_bitsILi16EEENSS_INS5_IJSC_SF_EEENS5_IJSF_SB_EEEEEEEvNS4_8identityENS4_13SM90_TMA_LOADES19_vS1A_EENS_8epilogue10collective18CollectiveEpilogueINS1D_23Sm100TmaWarpSpecializedILi4ELi2ELi16ELb1ELb0EEEJSH_NS5_IJNSS_ISF_SB_EENSS_INSA_ILi32EEESB_EEEEESI_SJ_SI_SJ_NS1D_6fusion15FusionCallbacksIS1H_NS1M_17LinearCombinationISI_fSI_fLNS_15FloatRoundStyleE2EEESH_S1L_JEEENS4_5SM1004TMEM4LOAD26SM100_TMEM_LOAD_16dp256b4xES1B_NS11_INS12_ILi2ELi4ELi3EEES15_NSS_INS5_IJSC_S1J_EEENS5_IJS1J_SB_EEEEEEENS4_17SM75_U32x4_LDSM_NENS4_14SM90_TMA_STOREES20_NS4_17SM90_U32x4_STSM_NENS4_39AutoVectorizingCopyWithAssumedAlignmentILi128EEEEEEvvEEEEvNT_6ParamsE --------------------------
	.section	.nv.shared._ZN7cutlass13device_kernelINS_4gemm6kernel13GemmUniversalIN4cute5tupleIJiiiiEEENS1_10collective13CollectiveMmaINS1_35MainloopSm100TmaUmmaWarpSpecializedILi8ELi2ELi4ENS5_IJNS4_1CILi1EEENSA_ILi8EEESB_EEEEENS5_IJNSA_ILi64EEENSA_ILi128EEESF_EEENS_10bfloat16_tENS5_IJlSB_lEEESI_SJ_NS4_8TiledMMAINS4_8MMA_AtomIJNS4_20SM100_MMA_F16BF16_SSISI_SI_fLi64ELi128ELNS4_4UMMA5MajorE0ELSO_0ELNSN_7ScaleInE0ELSP_0EEEEEENS4_6LayoutINS5_IJSB_SB_SB_EEENS5_IJNSA_ILi0EEESU_SU_EEEEENS5_IJNS4_10UnderscoreESX_SX_EEEEENS4_23SM90_TMA_LOAD_MULTICASTENS4_14ComposedLayoutINS4_7SwizzleILi3ELi4ELi3EEENS4_18smem_ptr_flag_bitsILi16EEENSS_INS5_IJSC_SF_EEENS5_IJSF_SB_EEEEEEEvNS4_8identityENS4_13SM90_TMA_LOADES19_vS1A_EENS_8epilogue10collective18CollectiveEpilogueINS1D_23Sm100TmaWarpSpecializedILi4ELi2ELi16ELb1ELb0EEEJSH_NS5_IJNSS_ISF_SB_EENSS_INSA_ILi32EEESB_EEEEESI_SJ_SI_SJ_NS1D_6fusion15FusionCallbacksIS1H_NS1M_17LinearCombinationISI_fSI_fLNS_15FloatRoundStyleE2EEESH_S1L_JEEENS4_5SM1004TMEM4LOAD26SM100_TMEM_LOAD_16dp256b4xES1B_NS11_INS12_ILi2ELi4ELi3EEES15_NSS_INS5_IJSC_S1J_EEENS5_IJS1J_SB_EEEEEEENS4_17SM75_U32x4_LDSM_NENS4_14SM90_TMA_STOREES20_NS4_17SM90_U32x4_STSM_NENS4_39AutoVectorizingCopyWithAssumedAlignmentILi128EEEEEEvvEEEEvNT_6ParamsE,"aw",@nobits
	.sectionflags	@""
	.align	16
	.zero		1024


//--------------------- .nv.shared.reserved.0     --------------------------
	.section	.nv.shared.reserved.0,"aw",@nobits
	.weak		__nv_reservedSMEM_offset_0_alias
	.size		__nv_reservedSMEM_offset_0_alias, 0, 64
	.other		__nv_reservedSMEM_offset_0_alias,@"STO_CUDA_RESERVED_SHARED STV_DEFAULT"
__nv_reservedSMEM_offset_0_alias:
	.zero		0
.nv.shared.reserved.0:
	.zero		64
	.weak		__nv_reservedSMEM_tcgen05_partition
	.type		__nv_reservedSMEM_tcgen05_partition,@object
	.size		__nv_reservedSMEM_tcgen05_partition,(.L_0 - __nv_reservedSMEM_tcgen05_partition)
__nv_reservedSMEM_tcgen05_partition:
	.zero		32
.L_0:


//--------------------- .nv.global                --------------------------
	.section	.nv.global,"aw",@nobits
.nv.global:
	.type		_ZN40_INTERNAL_e2c348ba_4_k_cu_fa6b1a76_327024cute1_E,@object
	.size		_ZN40_INTERNAL_e2c348ba_4_k_cu_fa6b1a76_327024cute1_E,(_ZN40_INTERNAL_e2c348ba_4_k_cu_fa6b1a76_327024cuda3std3__45__cpo6cbeginE - _ZN40_INTERNAL_e2c348ba_4_k_cu_fa6b1a76_327024cute1_E)
_ZN40_INTERNAL_e2c348ba_4_k_cu_fa6b1a76_327024cute1_E:
	.zero		1
	.type		_ZN40_INTERNAL_e2c348ba_4_k_cu_fa6b1a76_327024cuda3std3__45__cpo6cbeginE,@object
	.size		_ZN40_INTERNAL_e2c348ba_4_k_cu_fa6b1a76_327024cuda3std3__45__cpo6cbeginE,(_ZN40_INTERNAL_e2c348ba_4_k_cu_fa6b1a76_327024cuda3std3__48in_placeE - _ZN40_INTERNAL_e2c348ba_4_k_cu_fa6b1a76_327024cuda3std3__45__cpo6cbeginE)
_ZN40_INTERNAL_e2c348ba_4_k_cu_fa6b1a76_327024cuda3std3__45__cpo6cbeginE:
	.zero		1
	.type		_ZN40_INTERNAL_e2c348ba_4_k_cu_fa6b1a76_327024cuda3std3__48in_placeE,@object
	.size		_ZN40_INTERNAL_e2c348ba_4_k_cu_fa6b1a76_327024cuda3std3__48in_placeE,(_ZN40_INTERNAL_e2c348ba_4_k_cu_fa6b1a76_327024cuda3std6ranges3__45__cpo9iter_moveE - _ZN40_INTERNAL_e2c348ba_4_k_cu_fa6b1a76_327024cuda3std3__48in_placeE)
_ZN40_INTERNAL_e2c348ba_4_k_cu_fa6b1a76_327024cuda3std3__48in_placeE:
	.zero		1
	.type		_ZN40_INTERNAL_e2c348ba_4_k_cu_fa6b1a76_327024cuda3std6ranges3__45__cpo9iter_moveE,@object
	.size		_ZN40_INTERNAL_e2c348ba_4_k_cu_fa6b1a76_327024cuda3std6ranges3__45__cpo9iter_moveE,(_ZN40_INTERNAL_e2c348ba_4_k_cu_fa6b1a76_327024cuda3std3__45__cpo5beginE - _ZN40_INTERNAL_e2c348ba_4_k_cu_fa6b1a76_327024cuda3std6ranges3__45__cpo9iter_moveE)
_ZN40_INTERNAL_e2c348ba_4_k_cu_fa6b1a76_327024cuda3std6ranges3__45__cpo9iter_moveE:
	.zero		1
	.type		_ZN40_INTERNAL_e2c348ba_4_k_cu_fa6b1a76_327024cuda3std3__45__cpo5beginE,@object
	.size		_ZN40_INTERNAL_e2c348ba_4_k_cu_fa6b1a76_327024cuda3std3__45__cpo5beginE,(_ZN40_INTERNAL_e2c348ba_4_k_cu_fa6b1a76_327024cuda3std3__442_GLOBAL__N__e2c348ba_4_k_cu_fa6b1a76_327026ignoreE - _ZN40_INTERNAL_e2c348ba_4_k_cu_fa6b1a76_327024cuda3std3__45__cpo5beginE)
_ZN40_INTERNAL_e2c348ba_4_k_cu_fa6b1a76_327024cuda3std3__45__cpo5beginE:
	.zero		1
	.type		_ZN40_INTERNAL_e2c348ba_4_k_cu_fa6b1a76_327024cuda3std3__442_GLOBAL__N__e2c348ba_4_k_cu_fa6b1a76_327026ignoreE,@object
	.size		_ZN40_INTERNAL_e2c348ba_4_k_cu_fa6b1a76_327024cuda3std3__442_GLOBAL__N__e2c348ba_4_k_cu_fa6b1a76_327026ignoreE,(_ZN40_INTERNAL_e2c348ba_4_k_cu_fa6b1a76_327024cute7productE - _ZN40_INTERNAL_e2c348ba_4_k_cu_fa6b1a76_327024cuda3std3__442_GLOBAL__N__e2c348ba_4_k_cu_fa6b1a76_327026ignoreE)
_ZN40_INTERNAL_e2c348ba_4_k_cu_fa6b1a76_327024cuda3std3__442_GLOBAL__N__e2c348ba_4_k_cu_fa6b1a76_327026ignoreE:
	.zero		1
	.type		_ZN40_INTERNAL_e2c348ba_4_k_cu_fa6b1a76_327024cute7productE,@object
	.size		_ZN40_INTERNAL_e2c348ba_4_k_cu_fa6b1a76_327024cute7productE,(_ZN40_INTERNAL_e2c348ba_4_k_cu_fa6b1a76_327024cuda3std3__45__cpo3endE - _ZN40_INTERNAL_e2c348ba_4_k_cu_fa6b1a76_327024cute7productE)
_ZN40_INTERNAL_e2c348ba_4_k_cu_fa6b1a76_327024cute7productE:
	.zero		1
	.type		_ZN40_INTERNAL_e2c348ba_4_k_cu_fa6b1a76_327024cuda3std3__45__cpo3endE,@object
	.size		_ZN40_INTERNAL_e2c348ba_4_k_cu_fa6b1a76_327024cuda3std3__45__cpo3endE,(_ZN40_INTERNAL_e2c348ba_4_k_cu_fa6b1a76_327024cuda3std3__419piecewise_constructE - _ZN40_INTERNAL_e2c348ba_4_k_cu_fa6b1a76_327024cuda3std3__45__cpo3endE)
_ZN40_INTERNAL_e2c348ba_4_k_cu_fa6b1a76_327024cuda3std3__45__cpo3endE:
	.zero		1
	.type		_ZN40_INTERNAL_e2c348ba_4_k_cu_fa6b1a76_327024cuda3std3__419piecewise_constructE,@object
	.size		_ZN40_INTERNAL_e2c348ba_4_k_cu_fa6b1a76_327024cuda3std3__419piecewise_constructE,(_ZN40_INTERNAL_e2c348ba_4_k_cu_fa6b1a76_327024cuda3std3__45__cpo4cendE - _ZN40_INTERNAL_e2c348ba_4_k_cu_fa6b1a76_327024cuda3std3__419piecewise_constructE)
_ZN40_INTERNAL_e2c348ba_4_k_cu_fa6b1a76_327024cuda3std3__419piecewise_constructE:
	.zero		1
	.type		_ZN40_INTERNAL_e2c348ba_4_k_cu_fa6b1a76_327024cuda3std3__45__cpo4cendE,@object
	.size		_ZN40_INTERNAL_e2c348ba_4_k_cu_fa6b1a76_327024cuda3std3__45__cpo4cendE,(_ZN40_INTERNAL_e2c348ba_4_k_cu_fa6b1a76_327024cuda3std6ranges3__45__cpo4swapE - _ZN40_INTERNAL_e2c348ba_4_k_cu_fa6b1a76_327024cuda3std3__45__cpo4cendE)
_ZN40_INTERNAL_e2c348ba_4_k_cu_fa6b1a76_327024cuda3std3__45__cpo4cendE:
	.zero		1
	.type		_ZN40_INTERNAL_e2c348ba_4_k_cu_fa6b1a76_327024cuda3std6ranges3__45__cpo4swapE,@object
	.size		_ZN40_INTERNAL_e2c348ba_4_k_cu_fa6b1a76_327024cuda3std6ranges3__45__cpo4swapE,(.L_10 - _ZN40_INTERNAL_e2c348ba_4_k_cu_fa6b1a76_327024cuda3std6ranges3__45__cpo4swapE)
_ZN40_INTERNAL_e2c348ba_4_k_cu_fa6b1a76_327024cuda3std6ranges3__45__cpo4swapE:
	.zero		1
.L_10:


//--------------------- .nv.constant0._ZN7cutlass13device_kernelINS_4gemm6kernel13GemmUniversalIN4cute5tupleIJiiiiEEENS1_10collective13CollectiveMmaINS1_35MainloopSm100TmaUmmaWarpSpecializedILi8ELi2ELi4ENS5_IJNS4_1CILi1EEENSA_ILi8EEESB_EEEEENS5_IJNSA_ILi64EEENSA_ILi128EEESF_EEENS_10bfloat16_tENS5_IJlSB_lEEESI_SJ_NS4_8TiledMMAINS4_8MMA_AtomIJNS4_20SM100_MMA_F16BF16_SSISI_SI_fLi64ELi128ELNS4_4UMMA5MajorE0ELSO_0ELNSN_7ScaleInE0ELSP_0EEEEEENS4_6LayoutINS5_IJSB_SB_SB_EEENS5_IJNSA_ILi0EEESU_SU_EEEEENS5_IJNS4_10UnderscoreESX_SX_EEEEENS4_23SM90_TMA_LOAD_MULTICASTENS4_14ComposedLayoutINS4_7SwizzleILi3ELi4ELi3EEENS4_18smem_ptr_flag_bitsILi16EEENSS_INS5_IJSC_SF_EEENS5_IJSF_SB_EEEEEEEvNS4_8identityENS4_13SM90_TMA_LOADES19_vS1A_EENS_8epilogue10collective18CollectiveEpilogueINS1D_23Sm100TmaWarpSpecializedILi4ELi2ELi16ELb1ELb0EEEJSH_NS5_IJNSS_ISF_SB_EENSS_INSA_ILi32EEESB_EEEEESI_SJ_SI_SJ_NS1D_6fusion15FusionCallbacksIS1H_NS1M_17LinearCombinationISI_fSI_fLNS_15FloatRoundStyleE2EEESH_S1L_JEEENS4_5SM1004TMEM4LOAD26SM100_TMEM_LOAD_16dp256b4xES1B_NS11_INS12_ILi2ELi4ELi3EEES15_NSS_INS5_IJSC_S1J_EEENS5_IJS1J_SB_EEEEEEENS4_17SM75_U32x4_LDSM_NENS4_14SM90_TMA_STOREES20_NS4_17SM90_U32x4_STSM_NENS4_39AutoVectorizingCopyWithAssumedAlignmentILi128EEEEEEvvEEEEvNT_6ParamsE --------------------------
	.section	.nv.constant0._ZN7cutlass13device_kernelINS_4gemm6kernel13GemmUniversalIN4cute5tupleIJiiiiEEENS1_10collective13CollectiveMmaINS1_35MainloopSm100TmaUmmaWarpSpecializedILi8ELi2ELi4ENS5_IJNS4_1CILi1EEENSA_ILi8EEESB_EEEEENS5_IJNSA_ILi64EEENSA_ILi128EEESF_EEENS_10bfloat16_tENS5_IJlSB_lEEESI_SJ_NS4_8TiledMMAINS4_8MMA_AtomIJNS4_20SM100_MMA_F16BF16_SSISI_SI_fLi64ELi128ELNS4_4UMMA5MajorE0ELSO_0ELNSN_7ScaleInE0ELSP_0EEEEEENS4_6LayoutINS5_IJSB_SB_SB_EEENS5_IJNSA_ILi0EEESU_SU_EEEEENS5_IJNS4_10UnderscoreESX_SX_EEEEENS4_23SM90_TMA_LOAD_MULTICASTENS4_14ComposedLayoutINS4_7SwizzleILi3ELi4ELi3EEENS4_18smem_ptr_flag_bitsILi16EEENSS_INS5_IJSC_SF_EEENS5_IJSF_SB_EEEEEEEvNS4_8identityENS4_13SM90_TMA_LOADES19_vS1A_EENS_8epilogue10collective18CollectiveEpilogueINS1D_23Sm100TmaWarpSpecializedILi4ELi2ELi16ELb1ELb0EEEJSH_NS5_IJNSS_ISF_SB_EENSS_INSA_ILi32EEESB_EEEEESI_SJ_SI_SJ_NS1D_6fusion15FusionCallbacksIS1H_NS1M_17LinearCombinationISI_fSI_fLNS_15FloatRoundStyleE2EEESH_S1L_JEEENS4_5SM1004TMEM4LOAD26SM100_TMEM_LOAD_16dp256b4xES1B_NS11_INS12_ILi2ELi4ELi3EEES15_NSS_INS5_IJSC_S1J_EEENS5_IJS1J_SB_EEEEEEENS4_17SM75_U32x4_LDSM_NENS4_14SM90_TMA_STOREES20_NS4_17SM90_U32x4_STSM_NENS4_39AutoVectorizingCopyWithAssumedAlignmentILi128EEEEEEvvEEEEvNT_6ParamsE,"a",@progbits
	.sectionflags	@""
	.align	4
.nv.constant0._ZN7cutlass13device_kernelINS_4gemm6kernel13GemmUniversalIN4cute5tupleIJiiiiEEENS1_10collective13CollectiveMmaINS1_35MainloopSm100TmaUmmaWarpSpecializedILi8ELi2ELi4ENS5_IJNS4_1CILi1EEENSA_ILi8EEESB_EEEEENS5_IJNSA_ILi64EEENSA_ILi128EEESF_EEENS_10bfloat16_tENS5_IJlSB_lEEESI_SJ_NS4_8TiledMMAINS4_8MMA_AtomIJNS4_20SM100_MMA_F16BF16_SSISI_SI_fLi64ELi128ELNS4_4UMMA5MajorE0ELSO_0ELNSN_7ScaleInE0ELSP_0EEEEEENS4_6LayoutINS5_IJSB_SB_SB_EEENS5_IJNSA_ILi0EEESU_SU_EEEEENS5_IJNS4_10UnderscoreESX_SX_EEEEENS4_23SM90_TMA_LOAD_MULTICASTENS4_14ComposedLayoutINS4_7SwizzleILi3ELi4ELi3EEENS4_18smem_ptr_flag_bitsILi16EEENSS_INS5_IJSC_SF_EEENS5_IJSF_SB_EEEEEEEvNS4_8identityENS4_13SM90_TMA_LOADES19_vS1A_EENS_8epilogue10collective18CollectiveEpilogueINS1D_23Sm100TmaWarpSpecializedILi4ELi2ELi16ELb1ELb0EEEJSH_NS5_IJNSS_ISF_SB_EENSS_INSA_ILi32EEESB_EEEEESI_SJ_SI_SJ_NS1D_6fusion15FusionCallbacksIS1H_NS1M_17LinearCombinationISI_fSI_fLNS_15FloatRoundStyleE2EEESH_S1L_JEEENS4_5SM1004TMEM4LOAD26SM100_TMEM_LOAD_16dp256b4xES1B_NS11_INS12_ILi2ELi4ELi3EEES15_NSS_INS5_IJSC_S1J_EEENS5_IJS1J_SB_EEEEEEENS4_17SM75_U32x4_LDSM_NENS4_14SM90_TMA_STOREES20_NS4_17SM90_U32x4_STSM_NENS4_39AutoVectorizingCopyWithAssumedAlignmentILi128EEEEEEvvEEEEvNT_6ParamsE:
	.zero		2944


//--------------------- SYMBOLS --------------------------

	.type		.nv.reservedSmem.offset0,@object
	.size		.nv.reservedSmem.offset0,0x4
	.type		.nv.reservedSmem.cap,@object
	.size		.nv.reservedSmem.cap,0x4
	.type		__assertfail,@function
